	.target	sm_90a

	.elftype	@"ET_EXEC"


//--------------------- .note.nv.tkinfo           --------------------------
	.section	.note.nv.tkinfo,"",@"SHT_NOTE"
	.sectionflags	@"SHF_NOTE_NV_TKINFO"
	.tkinfo
        /*0018*/ 	.word	0x00000002
        /*0030*/ 	.string	""
        /*0030*/ 	.string	"ptxas"
        /*0030*/ 	.string	"Cuda compilation tools, release 13.0, V13.0.88"
        /*0030*/ 	.string	"Build cuda_13.0.r13.0/compiler.36424714_0"
        /*0030*/ 	.string	"-arch sm_90a -m 64 "



//--------------------- .note.nv.cuinfo           --------------------------
	.section	.note.nv.cuinfo,"",@"SHT_NOTE"
	.sectionflags	@"SHF_NOTE_NV_CUINFO"
        /*0018*/ 	.short	0x0002
        /*001a*/ 	.short	0x005a
        /*001c*/ 	.short	0x0082
	.zero		2


//--------------------- .nv.info                  --------------------------
	.section	.nv.info,"",@"SHT_CUDA_INFO"
	.align	4


	//----- nvinfo : EIATTR_REGCOUNT
	.align		4
        /*0000*/ 	.byte	0x04, 0x2f
        /*0002*/ 	.short	(.L_15 - .L_14)
	.align		4
.L_14:
        /*0004*/ 	.word	index@(_ZN7cutlass13device_kernelINS_4gemm6kernel13GemmUniversalIN4cute5tupleIJiiiiEEENS1_10collective13CollectiveMmaINS1_34MainloopSm90TmaGmmaWarpSpecializedILi5ENS5_IJNS4_1CILi1EEENSA_ILi2EEESB_EEENS1_32KernelTmaWarpSpecializedPingpongEEENS5_IJNSA_ILi64EEENSA_ILi256EEESG_EEENS_6half_tENS5_IJlSB_lEEESJ_SK_NS4_8TiledMMAINS4_8MMA_AtomIJNS4_4SM904GMMA26MMA_64x256x16_F32F16F16_SSILNSO_5MajorE0ELSQ_0ELNSO_7ScaleInE1ELSR_1EEEEEENS4_6LayoutINS5_IJSB_SB_SB_EEENS5_IJNSA_ILi0EEESW_SW_EEEEENS5_IJNS4_10UnderscoreESZ_SZ_EEEEENS4_23SM90_TMA_LOAD_MULTICASTENS4_14ComposedLayoutINS4_7SwizzleILi3ELi4ELi3EEENS4_18smem_ptr_flag_bitsILi16EEENSU_INS5_IJNSA_ILi8EEESG_EEENS5_IJSG_SB_EEEEEEEvNS4_8identityENS4_13SM90_TMA_LOADES1C_vS1D_EENS_8epilogue10collective6detail29Sm90TmaWarpSpecializedAdapterINS1H_15DefaultEpilogueISJ_SK_SK_NS1G_6thread17LinearCombinationISJ_Li1EffLNS1L_9ScaleType4KindE0ELNS_15FloatRoundStyleE2ESJ_EENS1_15EpilogueDefaultEEEEEvvEEEEvNT_6ParamsE)
        /*0008*/ 	.word	0x000000a8


	//----- nvinfo : EIATTR_FRAME_SIZE
	.align		4
.L_15:
        /*000c*/ 	.byte	0x04, 0x11
        /*000e*/ 	.short	(.L_17 - .L_16)
	.align		4
.L_16:
        /*0010*/ 	.word	index@(_ZN7cutlass13device_kernelINS_4gemm6kernel13GemmUniversalIN4cute5tupleIJiiiiEEENS1_10collective13CollectiveMmaINS1_34MainloopSm90TmaGmmaWarpSpecializedILi5ENS5_IJNS4_1CILi1EEENSA_ILi2EEESB_EEENS1_32KernelTmaWarpSpecializedPingpongEEENS5_IJNSA_ILi64EEENSA_ILi256EEESG_EEENS_6half_tENS5_IJlSB_lEEESJ_SK_NS4_8TiledMMAINS4_8MMA_AtomIJNS4_4SM904GMMA26MMA_64x256x16_F32F16F16_SSILNSO_5MajorE0ELSQ_0ELNSO_7ScaleInE1ELSR_1EEEEEENS4_6LayoutINS5_IJSB_SB_SB_EEENS5_IJNSA_ILi0EEESW_SW_EEEEENS5_IJNS4_10UnderscoreESZ_SZ_EEEEENS4_23SM90_TMA_LOAD_MULTICASTENS4_14ComposedLayoutINS4_7SwizzleILi3ELi4ELi3EEENS4_18smem_ptr_flag_bitsILi16EEENSU_INS5_IJNSA_ILi8EEESG_EEENS5_IJSG_SB_EEEEEEEvNS4_8identityENS4_13SM90_TMA_LOADES1C_vS1D_EENS_8epilogue10collective6detail29Sm90TmaWarpSpecializedAdapterINS1H_15DefaultEpilogueISJ_SK_SK_NS1G_6thread17LinearCombinationISJ_Li1EffLNS1L_9ScaleType4KindE0ELNS_15FloatRoundStyleE2ESJ_EENS1_15EpilogueDefaultEEEEEvvEEEEvNT_6ParamsE)
        /*0014*/ 	.word	0x00000008


	//----- nvinfo : EIATTR_MIN_STACK_SIZE
	.align		4
.L_17:
        /*0018*/ 	.byte	0x04, 0x12
        /*001a*/ 	.short	(.L_19 - .L_18)
	.align		4
.L_18:
        /*001c*/ 	.word	index@(_ZN7cutlass13device_kernelINS_4gemm6kernel13GemmUniversalIN4cute5tupleIJiiiiEEENS1_10collective13CollectiveMmaINS1_34MainloopSm90TmaGmmaWarpSpecializedILi5ENS5_IJNS4_1CILi1EEENSA_ILi2EEESB_EEENS1_32KernelTmaWarpSpecializedPingpongEEENS5_IJNSA_ILi64EEENSA_ILi256EEESG_EEENS_6half_tENS5_IJlSB_lEEESJ_SK_NS4_8TiledMMAINS4_8MMA_AtomIJNS4_4SM904GMMA26MMA_64x256x16_F32F16F16_SSILNSO_5MajorE0ELSQ_0ELNSO_7ScaleInE1ELSR_1EEEEEENS4_6LayoutINS5_IJSB_SB_SB_EEENS5_IJNSA_ILi0EEESW_SW_EEEEENS5_IJNS4_10UnderscoreESZ_SZ_EEEEENS4_23SM90_TMA_LOAD_MULTICASTENS4_14ComposedLayoutINS4_7SwizzleILi3ELi4ELi3EEENS4_18smem_ptr_flag_bitsILi16EEENSU_INS5_IJNSA_ILi8EEESG_EEENS5_IJSG_SB_EEEEEEEvNS4_8identityENS4_13SM90_TMA_LOADES1C_vS1D_EENS_8epilogue10collective6detail29Sm90TmaWarpSpecializedAdapterINS1H_15DefaultEpilogueISJ_SK_SK_NS1G_6thread17LinearCombinationISJ_Li1EffLNS1L_9ScaleType4KindE0ELNS_15FloatRoundStyleE2ESJ_EENS1_15EpilogueDefaultEEEEEvvEEEEvNT_6ParamsE)
        /*0020*/ 	.word	0x00000008
.L_19:


//--------------------- .nv.compat                --------------------------
	.section	.nv.compat,"",@"SHT_CUDA_COMPAT_INFO"
	.align	4
        /*0000*/ 	.byte	0x02, 0x09, 0x01, 0x00, 0x02, 0x02, 0x04, 0x00, 0x02, 0x05, 0x05, 0x00, 0x03, 0x07, 0x01, 0x01
        /*0010*/ 	.byte	0x02, 0x03, 0x01, 0x00, 0x02, 0x06, 0x01, 0x00, 0x04, 0x0b, 0x08, 0x00, 0x00, 0x00, 0x00, 0x00
        /*0020*/ 	.byte	0x00, 0x00, 0x00, 0x00


//--------------------- .nv.info._ZN7cutlass13device_kernelINS_4gemm6kernel13GemmUniversalIN4cute5tupleIJiiiiEEENS1_10collective13CollectiveMmaINS1_34MainloopSm90TmaGmmaWarpSpecializedILi5ENS5_IJNS4_1CILi1EEENSA_ILi2EEESB_EEENS1_32KernelTmaWarpSpecializedPingpongEEENS5_IJNSA_ILi64EEENSA_ILi256EEESG_EEENS_6half_tENS5_IJlSB_lEEESJ_SK_NS4_8TiledMMAINS4_8MMA_AtomIJNS4_4SM904GMMA26MMA_64x256x16_F32F16F16_SSILNSO_5MajorE0ELSQ_0ELNSO_7ScaleInE1ELSR_1EEEEEENS4_6LayoutINS5_IJSB_SB_SB_EEENS5_IJNSA_ILi0EEESW_SW_EEEEENS5_IJNS4_10UnderscoreESZ_SZ_EEEEENS4_23SM90_TMA_LOAD_MULTICASTENS4_14ComposedLayoutINS4_7SwizzleILi3ELi4ELi3EEENS4_18smem_ptr_flag_bitsILi16EEENSU_INS5_IJNSA_ILi8EEESG_EEENS5_IJSG_SB_EEEEEEEvNS4_8identityENS4_13SM90_TMA_LOADES1C_vS1D_EENS_8epilogue10collective6detail29Sm90TmaWarpSpecializedAdapterINS1H_15DefaultEpilogueISJ_SK_SK_NS1G_6thread17LinearCombinationISJ_Li1EffLNS1L_9ScaleType4KindE0ELNS_15FloatRoundStyleE2ESJ_EENS1_15EpilogueDefaultEEEEEvvEEEEvNT_6ParamsE --------------------------
	.section	.nv.info._ZN7cutlass13device_kernelINS_4gemm6kernel13GemmUniversalIN4cute5tupleIJiiiiEEENS1_10collective13CollectiveMmaINS1_34MainloopSm90TmaGmmaWarpSpecializedILi5ENS5_IJNS4_1CILi1EEENSA_ILi2EEESB_EEENS1_32KernelTmaWarpSpecializedPingpongEEENS5_IJNSA_ILi64EEENSA_ILi256EEESG_EEENS_6half_tENS5_IJlSB_lEEESJ_SK_NS4_8TiledMMAINS4_8MMA_AtomIJNS4_4SM904GMMA26MMA_64x256x16_F32F16F16_SSILNSO_5MajorE0ELSQ_0ELNSO_7ScaleInE1ELSR_1EEEEEENS4_6LayoutINS5_IJSB_SB_SB_EEENS5_IJNSA_ILi0EEESW_SW_EEEEENS5_IJNS4_10UnderscoreESZ_SZ_EEEEENS4_23SM90_TMA_LOAD_MULTICASTENS4_14ComposedLayoutINS4_7SwizzleILi3ELi4ELi3EEENS4_18smem_ptr_flag_bitsILi16EEENSU_INS5_IJNSA_ILi8EEESG_EEENS5_IJSG_SB_EEEEEEEvNS4_8identityENS4_13SM90_TMA_LOADES1C_vS1D_EENS_8epilogue10collective6detail29Sm90TmaWarpSpecializedAdapterINS1H_15DefaultEpilogueISJ_SK_SK_NS1G_6thread17LinearCombinationISJ_Li1EffLNS1L_9ScaleType4KindE0ELNS_15FloatRoundStyleE2ESJ_EENS1_15EpilogueDefaultEEEEEvvEEEEvNT_6ParamsE,"",@"SHT_CUDA_INFO"
	.sectionflags	@""
	.align	4


	//----- nvinfo : EIATTR_CUDA_API_VERSION
	.align		4
        /*0000*/ 	.byte	0x04, 0x37
        /*0002*/ 	.short	(.L_21 - .L_20)
.L_20:
        /*0004*/ 	.word	0x00000082


	//----- nvinfo : EIATTR_KPARAM_INFO
	.align		4
.L_21:
        /*0008*/ 	.byte	0x04, 0x17
        /*000a*/ 	.short	(.L_23 - .L_22)
.L_22:
        /*000c*/ 	.word	0x00000000
        /*0010*/ 	.short	0x0000
        /*0012*/ 	.short	0x0070
        /*0014*/ 	.byte	0x00, 0xf0, 0x01, 0x10


	//----- nvinfo : EIATTR_SPARSE_MMA_MASK
	.align		4
.L_23:
        /*0018*/ 	.byte	0x03, 0x50
        /*001a*/ 	.short	0x0000


	//----- nvinfo : EIATTR_MAXREG_COUNT
	.align		4
        /*001c*/ 	.byte	0x03, 0x1b
        /*001e*/ 	.short	0x00a8


	//----- nvinfo : EIATTR_NUM_BARRIERS
	.align		4
        /*0020*/ 	.byte	0x02, 0x4c
        /*0022*/ 	.byte	0x01
	.zero		1


	//----- nvinfo : EIATTR_EXTERNS
	.align		4
        /*0024*/ 	.byte	0x04, 0x0f
        /*0026*/ 	.short	(.L_25 - .L_24)


	//   ....[0]....
	.align		4
.L_24:
        /*0028*/ 	.word	index@(__assertfail)


	//----- nvinfo : EIATTR_ANNOTATIONS
	.align		4
.L_25:
        /*002c*/ 	.byte	0x04, 0x55
        /*002e*/ 	.short	(.L_27 - .L_26)


	//   ....[0]....
.L_26:
        /*0030*/ 	.word	0x00000001
        /*0034*/ 	.byte	0x60, 0x0d, 0x00, 0x00, 0x01, 0x00, 0x00, 0x00, 0x00, 0x9f, 0x00, 0x00, 0x01, 0x00, 0x00, 0x00
        /*0044*/ 	.byte	0x80, 0xab, 0x00, 0x00


	//----- nvinfo : EIATTR_MERCURY_ISA_VERSION
	.align		4
.L_27:
        /*0048*/ 	.byte	0x03, 0x5f
        /*004a*/ 	.short	0x0101


	//----- nvinfo : EIATTR_INT_WARP_WIDE_INSTR_OFFSETS
	.align		4
        /*004c*/ 	.byte	0x04, 0x31
        /*004e*/ 	.short	(.L_29 - .L_28)


	//   ....[0]....
.L_28:
        /*0050*/ 	.word	0x000004f0


	//   ....[1]....
        /*0054*/ 	.word	0x00000530


	//   ....[2]....
        /*0058*/ 	.word	0x00000640


	//   ....[3]....
        /*005c*/ 	.word	0x00000660


	//   ....[4]....
        /*0060*/ 	.word	0x00000680


	//   ....[5]....
        /*0064*/ 	.word	0x000006a0


	//   ....[6]....
        /*0068*/ 	.word	0x00000760


	//   ....[7]....
        /*006c*/ 	.word	0x000007a0


	//   ....[8]....
        /*0070*/ 	.word	0x00002030


	//----- nvinfo : EIATTR_COOP_GROUP_MASK_REGIDS
	.align		4
.L_29:
        /*0074*/ 	.byte	0x04, 0x29
        /*0076*/ 	.short	(.L_31 - .L_30)


	//   ....[0]....
.L_30:
        /*0078*/ 	.word	0xffffffff


	//   ....[1]....
        /*007c*/ 	.word	0xffffffff


	//   ....[2]....
        /*0080*/ 	.word	0xffffffff


	//   ....[3]....
        /*0084*/ 	.word	0xffffffff


	//   ....[4]....
        /*0088*/ 	.word	0xffffffff


	//   ....[5]....
        /*008c*/ 	.word	0xffffffff


	//   ....[6]....
        /*0090*/ 	.word	0xffffffff


	//----- nvinfo : EIATTR_COOP_GROUP_INSTR_OFFSETS
	.align		4
.L_31:
        /*0094*/ 	.byte	0x04, 0x28
        /*0096*/ 	.short	(.L_33 - .L_32)


	//   ....[0]....
.L_32:
        /*0098*/ 	.word	0x00000070


	//   ....[1]....
        /*009c*/ 	.word	0x00000080


	//   ....[2]....
        /*00a0*/ 	.word	0x00000140


	//   ....[3]....
        /*00a4*/ 	.word	0x000002f0


	//   ....[4]....
        /*00a8*/ 	.word	0x00000330


	//   ....[5]....
        /*00ac*/ 	.word	0x000007f0


	//   ....[6]....
        /*00b0*/ 	.word	0x00000900


	//----- nvinfo : EIATTR_REG_RECONFIG
	.align		4
.L_33:
        /*00b4*/ 	.byte	0x01, 0x54
	.zero		2


	//----- nvinfo : EIATTR_SYSCALL_OFFSETS
	.align		4
        /*00b8*/ 	.byte	0x04, 0x46
        /*00ba*/ 	.short	(.L_35 - .L_34)


	//   ....[0]....
.L_34:
        /*00bc*/ 	.word	0x00001790


	//----- nvinfo : EIATTR_MBARRIER_INSTR_OFFSETS
	.align		4
.L_35:
        /*00c0*/ 	.byte	0x04, 0x39
        /*00c2*/ 	.short	(.L_37 - .L_36)


	//   ....[0]....
.L_36:
        /*00c4*/ 	.word	0x00000240
        /*00c8*/ 	.word	0x000000ff
        /*00cc*/ 	.word	0x00000000
        /*00d0*/ 	.short	0x0100
        /*00d2*/ 	.byte	0x08
	.zero		1


	//   ....[1]....
        /*00d4*/ 	.word	0x00000250
        /*00d8*/ 	.word	0x000000ff
        /*00dc*/ 	.word	0x00000028
        /*00e0*/ 	.short	0x0100
        /*00e2*/ 	.byte	0x08
	.zero		1


	//   ....[2]....
        /*00e4*/ 	.word	0x00000260
        /*00e8*/ 	.word	0x000000ff
        /*00ec*/ 	.word	0x00000008
        /*00f0*/ 	.short	0x0100
        /*00f2*/ 	.byte	0x08
	.zero		1


	//   ....[3]....
        /*00f4*/ 	.word	0x00000270
        /*00f8*/ 	.word	0x000000ff
        /*00fc*/ 	.word	0x00000030
        /*0100*/ 	.short	0x0100
        /*0102*/ 	.byte	0x08
	.zero		1


	//   ....[4]....
        /*0104*/ 	.word	0x00000280
        /*0108*/ 	.word	0x000000ff
        /*010c*/ 	.word	0x00000010
        /*0110*/ 	.short	0x0100
        /*0112*/ 	.byte	0x08
	.zero		1


	//   ....[5]....
        /*0114*/ 	.word	0x00000290
        /*0118*/ 	.word	0x000000ff
        /*011c*/ 	.word	0x00000038
        /*0120*/ 	.short	0x0100
        /*0122*/ 	.byte	0x08
	.zero		1


	//   ....[6]....
        /*0124*/ 	.word	0x000002a0
        /*0128*/ 	.word	0x000000ff
        /*012c*/ 	.word	0x00000018
        /*0130*/ 	.short	0x0100
        /*0132*/ 	.byte	0x08
	.zero		1


	//   ....[7]....
        /*0134*/ 	.word	0x000002b0
        /*0138*/ 	.word	0x000000ff
        /*013c*/ 	.word	0x00000040
        /*0140*/ 	.short	0x0100
        /*0142*/ 	.byte	0x08
	.zero		1


	//   ....[8]....
        /*0144*/ 	.word	0x000002c0
        /*0148*/ 	.word	0x000000ff
        /*014c*/ 	.word	0x00000020
        /*0150*/ 	.short	0x0100
        /*0152*/ 	.byte	0x08
	.zero		1


	//   ....[9]....
        /*0154*/ 	.word	0x000002d0
        /*0158*/ 	.word	0x000000ff
        /*015c*/ 	.word	0x00000048
        /*0160*/ 	.short	0x0100
        /*0162*/ 	.byte	0x08
	.zero		1


	//   ....[10]....
        /*0164*/ 	.word	0x000007d0
        /*0168*/ 	.word	0x000000ff
        /*016c*/ 	.word	0x00000080
        /*0170*/ 	.short	0x0100
        /*0172*/ 	.byte	0x08
	.zero		1


	//   ....[11]....
        /*0174*/ 	.word	0x00000860
        /*0178*/ 	.word	0x000000ff
        /*017c*/ 	.word	0x00000088
        /*0180*/ 	.short	0x0100
        /*0182*/ 	.byte	0x08
	.zero		1


	//   ....[12]....
        /*0184*/ 	.word	0x00000880
        /*0188*/ 	.word	0x000000ff
        /*018c*/ 	.word	0x00000060
        /*0190*/ 	.short	0x0100
        /*0192*/ 	.byte	0x09
	.zero		1


	//   ....[13]....
        /*0194*/ 	.word	0x00000890
        /*0198*/ 	.word	0x000000ff
        /*019c*/ 	.word	0x00000068
        /*01a0*/ 	.short	0x0100
        /*01a2*/ 	.byte	0x09
	.zero		1


	//   ....[14]....
        /*01a4*/ 	.word	0x000008a0
        /*01a8*/ 	.word	0x000000ff
        /*01ac*/ 	.word	0x00000070
        /*01b0*/ 	.short	0x0100
        /*01b2*/ 	.byte	0x09
	.zero		1


	//   ....[15]....
        /*01b4*/ 	.word	0x000008b0
        /*01b8*/ 	.word	0x000000ff
        /*01bc*/ 	.word	0x00000078
        /*01c0*/ 	.short	0x0100
        /*01c2*/ 	.byte	0x09
	.zero		1


	//   ....[16]....
        /*01c4*/ 	.word	0x00001670
        /*01c8*/ 	.word	0x0000009f
        /*01cc*/ 	.word	0x00000000
        /*01d0*/ 	.short	0x010a
        /*01d2*/ 	.byte	0x2a
	.zero		1


	//   ....[17]....
        /*01d4*/ 	.word	0x00001810
        /*01d8*/ 	.word	0x00000003
        /*01dc*/ 	.word	0x00000000
        /*01e0*/ 	.short	0x010a
        /*01e2*/ 	.byte	0x3f
	.zero		1


	//   ....[18]....
        /*01e4*/ 	.word	0x00001870
        /*01e8*/ 	.word	0x00000003
        /*01ec*/ 	.word	0x00000000
        /*01f0*/ 	.short	0x010a
        /*01f2*/ 	.byte	0x3f
	.zero		1


	//   ....[19]....
        /*01f4*/ 	.word	0x00001c00
        /*01f8*/ 	.word	0x000000ff
        /*01fc*/ 	.word	0x00000000
        /*0200*/ 	.short	0x010a
        /*0202*/ 	.byte	0x04
	.zero		1


	//   ....[20]....
        /*0204*/ 	.word	0x00001c40
        /*0208*/ 	.word	0x000000ff
        /*020c*/ 	.word	0x00000000
        /*0210*/ 	.short	0x010a
        /*0212*/ 	.byte	0x04
	.zero		1


	//   ....[21]....
        /*0214*/ 	.word	0x00001ed0
        /*0218*/ 	.word	0x00000005
        /*021c*/ 	.word	0x00000000
        /*0220*/ 	.short	0x0101
        /*0222*/ 	.byte	0x3f
	.zero		1


	//   ....[22]....
        /*0224*/ 	.word	0x00001fd0
        /*0228*/ 	.word	0x000000a0
        /*022c*/ 	.word	0x00000000
        /*0230*/ 	.short	0x0101
        /*0232*/ 	.byte	0x2d
	.zero		1


	//   ....[23]....
        /*0234*/ 	.word	0x000020d0
        /*0238*/ 	.word	0x00000003
        /*023c*/ 	.word	0x00000000
        /*0240*/ 	.short	0x0101
        /*0242*/ 	.byte	0x3f
	.zero		1


	//   ....[24]....
        /*0244*/ 	.word	0x00002190
        /*0248*/ 	.word	0x0000009f
        /*024c*/ 	.word	0x00000010
        /*0250*/ 	.short	0x010a
        /*0252*/ 	.byte	0x2a
	.zero		1


	//   ....[25]....
        /*0254*/ 	.word	0x00009f20
        /*0258*/ 	.word	0x000000a2
        /*025c*/ 	.word	0x00000000
        /*0260*/ 	.short	0x0101
        /*0262*/ 	.byte	0x2d
	.zero		1


	//   ....[26]....
        /*0264*/ 	.word	0x0000a8c0
        /*0268*/ 	.word	0x0000000c
        /*026c*/ 	.word	0x00000028
        /*0270*/ 	.short	0x010a
        /*0272*/ 	.byte	0x3f
	.zero		1


	//   ....[27]....
        /*0274*/ 	.word	0x0000ac90
        /*0278*/ 	.word	0x00000004
        /*027c*/ 	.word	0x00000088
        /*0280*/ 	.short	0x0101
        /*0282*/ 	.byte	0x3f
	.zero		1


	//   ....[28]....
        /*0284*/ 	.word	0x0000b410
        /*0288*/ 	.word	0x00000007
        /*028c*/ 	.word	0x00000000
        /*0290*/ 	.short	0x010a
        /*0292*/ 	.byte	0x3f
	.zero		1


	//   ....[29]....
        /*0294*/ 	.word	0x0000b490
        /*0298*/ 	.word	0x00000009
        /*029c*/ 	.word	0x00000000
        /*02a0*/ 	.short	0x010a
        /*02a2*/ 	.byte	0x3f
	.zero		1


	//   ....[30]....
        /*02a4*/ 	.word	0x0000b520
        /*02a8*/ 	.word	0x00000006
        /*02ac*/ 	.word	0x00000000
        /*02b0*/ 	.short	0x010a
        /*02b2*/ 	.byte	0x3f
	.zero		1


	//   ....[31]....
        /*02b4*/ 	.word	0x0000b5b0
        /*02b8*/ 	.word	0x00000009
        /*02bc*/ 	.word	0x00000000
        /*02c0*/ 	.short	0x010a
        /*02c2*/ 	.byte	0x3f
	.zero		1


	//   ....[32]....
        /*02c4*/ 	.word	0x0000b640
        /*02c8*/ 	.word	0x00000003
        /*02cc*/ 	.word	0x00000000
        /*02d0*/ 	.short	0x010a
        /*02d2*/ 	.byte	0x3f
	.zero		1


	//   ....[33]....
        /*02d4*/ 	.word	0x0000b6a0
        /*02d8*/ 	.word	0x000000a1
        /*02dc*/ 	.word	0x00000000
        /*02e0*/ 	.short	0x010a
        /*02e2*/ 	.byte	0x3f
	.zero		1


	//   ....[34]....
        /*02e4*/ 	.word	0x0000b6f0
        /*02e8*/ 	.word	0x00000003
        /*02ec*/ 	.word	0x00000000
        /*02f0*/ 	.short	0x010a
        /*02f2*/ 	.byte	0x3f
	.zero		1


	//   ....[35]....
        /*02f4*/ 	.word	0x0000b750
        /*02f8*/ 	.word	0x00000005
        /*02fc*/ 	.word	0x00000000
        /*0300*/ 	.short	0x010a
        /*0302*/ 	.byte	0x3f
	.zero		1


	//   ....[36]....
        /*0304*/ 	.word	0x0000b7a0
        /*0308*/ 	.word	0x000000a1
        /*030c*/ 	.word	0x00000010
        /*0310*/ 	.short	0x010a
        /*0312*/ 	.byte	0x3f
	.zero		1


	//   ....[37]....
        /*0314*/ 	.word	0x0000b870
        /*0318*/ 	.word	0x0000000c
        /*031c*/ 	.word	0x00000028
        /*0320*/ 	.short	0x010a
        /*0322*/ 	.byte	0x3f
	.zero		1


	//   ....[38]....
        /*0324*/ 	.word	0x0000b940
        /*0328*/ 	.word	0x00000007
        /*032c*/ 	.word	0x00000000
        /*0330*/ 	.short	0x010a
        /*0332*/ 	.byte	0x3f
	.zero		1


	//   ....[39]....
        /*0334*/ 	.word	0x0000b990
        /*0338*/ 	.word	0x00000009
        /*033c*/ 	.word	0x00000000
        /*0340*/ 	.short	0x010a
        /*0342*/ 	.byte	0x3f
	.zero		1


	//   ....[40]....
        /*0344*/ 	.word	0x0000b9e0
        /*0348*/ 	.word	0x00000006
        /*034c*/ 	.word	0x00000000
        /*0350*/ 	.short	0x010a
        /*0352*/ 	.byte	0x3f
	.zero		1


	//   ....[41]....
        /*0354*/ 	.word	0x0000ba30
        /*0358*/ 	.word	0x00000009
        /*035c*/ 	.word	0x00000000
        /*0360*/ 	.short	0x010a
        /*0362*/ 	.byte	0x3f
	.zero		1


	//----- nvinfo : EIATTR_NUM_MBARRIERS
	.align		4
.L_37:
        /*0364*/ 	.byte	0x03, 0x38
        /*0366*/ 	.short	0x0010


	//----- nvinfo : EIATTR_EXIT_INSTR_OFFSETS
	.align		4
        /*0368*/ 	.byte	0x04, 0x1c
        /*036a*/ 	.short	(.L_39 - .L_38)


	//   ....[0]....
.L_38:
        /*036c*/ 	.word	0x000013a0


	//   ....[1]....
        /*0370*/ 	.word	0x00001400


	//   ....[2]....
        /*0374*/ 	.word	0x0000a5b0


	//   ....[3]....
        /*0378*/ 	.word	0x0000a5e0


	//   ....[4]....
        /*037c*/ 	.word	0x0000b690


	//----- nvinfo : EIATTR_MAX_THREADS
	.align		4
.L_39:
        /*0380*/ 	.byte	0x04, 0x05
        /*0382*/ 	.short	(.L_41 - .L_40)
.L_40:
        /*0384*/ 	.word	0x00000180
        /*0388*/ 	.word	0x00000001
        /*038c*/ 	.word	0x00000001


	//----- nvinfo : EIATTR_CRS_STACK_SIZE
	.align		4
.L_41:
        /*0390*/ 	.byte	0x04, 0x1e
        /*0392*/ 	.short	(.L_43 - .L_42)
.L_42:
        /*0394*/ 	.word	0x00000000


	//----- nvinfo : EIATTR_CBANK_PARAM_SIZE
	.align		4
.L_43:
        /*0398*/ 	.byte	0x03, 0x19
        /*039a*/ 	.short	0x0470


	//----- nvinfo : EIATTR_PARAM_CBANK
	.align		4
        /*039c*/ 	.byte	0x04, 0x0a
        /*039e*/ 	.short	(.L_45 - .L_44)
	.align		4
.L_44:
        /*03a0*/ 	.word	index@(.nv.constant0._ZN7cutlass13device_kernelINS_4gemm6kernel13GemmUniversalIN4cute5tupleIJiiiiEEENS1_10collective13CollectiveMmaINS1_34MainloopSm90TmaGmmaWarpSpecializedILi5ENS5_IJNS4_1CILi1EEENSA_ILi2EEESB_EEENS1_32KernelTmaWarpSpecializedPingpongEEENS5_IJNSA_ILi64EEENSA_ILi256EEESG_EEENS_6half_tENS5_IJlSB_lEEESJ_SK_NS4_8TiledMMAINS4_8MMA_AtomIJNS4_4SM904GMMA26MMA_64x256x16_F32F16F16_SSILNSO_5MajorE0ELSQ_0ELNSO_7ScaleInE1ELSR_1EEEEEENS4_6LayoutINS5_IJSB_SB_SB_EEENS5_IJNSA_ILi0EEESW_SW_EEEEENS5_IJNS4_10UnderscoreESZ_SZ_EEEEENS4_23SM90_TMA_LOAD_MULTICASTENS4_14ComposedLayoutINS4_7SwizzleILi3ELi4ELi3EEENS4_18smem_ptr_flag_bitsILi16EEENSU_INS5_IJNSA_ILi8EEESG_EEENS5_IJSG_SB_EEEEEEEvNS4_8identityENS4_13SM90_TMA_LOADES1C_vS1D_EENS_8epilogue10collective6detail29Sm90TmaWarpSpecializedAdapterINS1H_15DefaultEpilogueISJ_SK_SK_NS1G_6thread17LinearCombinationISJ_Li1EffLNS1L_9ScaleType4KindE0ELNS_15FloatRoundStyleE2ESJ_EENS1_15EpilogueDefaultEEEEEvvEEEEvNT_6ParamsE)
        /*03a4*/ 	.short	0x0210
        /*03a6*/ 	.short	0x0470


	//----- nvinfo : EIATTR_SW_WAR
	.align		4
.L_45:
        /*03a8*/ 	.byte	0x04, 0x36
        /*03aa*/ 	.short	(.L_47 - .L_46)
.L_46:
        /*03ac*/ 	.word	0x00000008
.L_47:


//--------------------- .nv.callgraph             --------------------------
	.section	.nv.callgraph,"",@"SHT_CUDA_CALLGRAPH"
	.align	4
	.sectionentsize	8
	.align		4
        /*0000*/ 	.word	0x00000000
	.align		4
        /*0004*/ 	.word	0xffffffff
	.align		4
        /*0008*/ 	.word	index@(_ZN7cutlass13device_kernelINS_4gemm6kernel13GemmUniversalIN4cute5tupleIJiiiiEEENS1_10collective13CollectiveMmaINS1_34MainloopSm90TmaGmmaWarpSpecializedILi5ENS5_IJNS4_1CILi1EEENSA_ILi2EEESB_EEENS1_32KernelTmaWarpSpecializedPingpongEEENS5_IJNSA_ILi64EEENSA_ILi256EEESG_EEENS_6half_tENS5_IJlSB_lEEESJ_SK_NS4_8TiledMMAINS4_8MMA_AtomIJNS4_4SM904GMMA26MMA_64x256x16_F32F16F16_SSILNSO_5MajorE0ELSQ_0ELNSO_7ScaleInE1ELSR_1EEEEEENS4_6LayoutINS5_IJSB_SB_SB_EEENS5_IJNSA_ILi0EEESW_SW_EEEEENS5_IJNS4_10UnderscoreESZ_SZ_EEEEENS4_23SM90_TMA_LOAD_MULTICASTENS4_14ComposedLayoutINS4_7SwizzleILi3ELi4ELi3EEENS4_18smem_ptr_flag_bitsILi16EEENSU_INS5_IJNSA_ILi8EEESG_EEENS5_IJSG_SB_EEEEEEEvNS4_8identityENS4_13SM90_TMA_LOADES1C_vS1D_EENS_8epilogue10collective6detail29Sm90TmaWarpSpecializedAdapterINS1H_15DefaultEpilogueISJ_SK_SK_NS1G_6thread17LinearCombinationISJ_Li1EffLNS1L_9ScaleType4KindE0ELNS_15FloatRoundStyleE2ESJ_EENS1_15EpilogueDefaultEEEEEvvEEEEvNT_6ParamsE)
	.align		4
        /*000c*/ 	.word	index@(__assertfail)
	.align		4
        /*0010*/ 	.word	0x00000000
	.align		4
        /*0014*/ 	.word	0xfffffffe
	.align		4
        /*0018*/ 	.word	0x00000000
	.align		4
        /*001c*/ 	.word	0xfffffffd
	.align		4
        /*0020*/ 	.word	0x00000000
	.align		4
        /*0024*/ 	.word	0xfffffffc


//--------------------- .nv.constant4             --------------------------
	.section	.nv.constant4,"a",@progbits
	.align	8
	.align		8
.nv.constant4:
        /*0000*/ 	.dword	__assertfail
	.align		8
        /*0008*/ 	.dword	__unnamed_1
	.align		8
        /*0010*/ 	.dword	_ZN39_INTERNAL_4eee6c88_4_k_cu_140f75ed_26984cuda3std3__45__cpo5beginE
	.align		8
        /*0018*/ 	.dword	_ZN39_INTERNAL_4eee6c88_4_k_cu_140f75ed_26984cuda3std3__45__cpo3endE
	.align		8
        /*0020*/ 	.dword	_ZN39_INTERNAL_4eee6c88_4_k_cu_140f75ed_26984cuda3std3__45__cpo6cbeginE
	.align		8
        /*0028*/ 	.dword	_ZN39_INTERNAL_4eee6c88_4_k_cu_140f75ed_26984cuda3std3__45__cpo4cendE
	.align		8
        /*0030*/ 	.dword	_ZN39_INTERNAL_4eee6c88_4_k_cu_140f75ed_26984cuda3std3__441_GLOBAL__N__4eee6c88_4_k_cu_140f75ed_26986ignoreE
	.align		8
        /*0038*/ 	.dword	_ZN39_INTERNAL_4eee6c88_4_k_cu_140f75ed_26984cuda3std3__419piecewise_constructE
	.align		8
        /*0040*/ 	.dword	_ZN39_INTERNAL_4eee6c88_4_k_cu_140f75ed_26984cuda3std3__48in_placeE
	.align		8
        /*0048*/ 	.dword	_ZN39_INTERNAL_4eee6c88_4_k_cu_140f75ed_26984cuda3std6ranges3__45__cpo4swapE
	.align		8
        /*0050*/ 	.dword	_ZN39_INTERNAL_4eee6c88_4_k_cu_140f75ed_26984cuda3std6ranges3__45__cpo9iter_moveE
	.align		8
        /*0058*/ 	.dword	_ZN39_INTERNAL_4eee6c88_4_k_cu_140f75ed_26984cute7productE
	.align		8
        /*0060*/ 	.dword	_ZN39_INTERNAL_4eee6c88_4_k_cu_140f75ed_26984cute1_E
	.align		8
        /*0068*/ 	.dword	$str$22
	.align		8
        /*0070*/ 	.dword	$str$23


//--------------------- .text._ZN7cutlass13device_kernelINS_4gemm6kernel13GemmUniversalIN4cute5tupleIJiiiiEEENS1_10collective13CollectiveMmaINS1_34MainloopSm90TmaGmmaWarpSpecializedILi5ENS5_IJNS4_1CILi1EEENSA_ILi2EEESB_EEENS1_32KernelTmaWarpSpecializedPingpongEEENS5_IJNSA_ILi64EEENSA_ILi256EEESG_EEENS_6half_tENS5_IJlSB_lEEESJ_SK_NS4_8TiledMMAINS4_8MMA_AtomIJNS4_4SM904GMMA26MMA_64x256x16_F32F16F16_SSILNSO_5MajorE0ELSQ_0ELNSO_7ScaleInE1ELSR_1EEEEEENS4_6LayoutINS5_IJSB_SB_SB_EEENS5_IJNSA_ILi0EEESW_SW_EEEEENS5_IJNS4_10UnderscoreESZ_SZ_EEEEENS4_23SM90_TMA_LOAD_MULTICASTENS4_14ComposedLayoutINS4_7SwizzleILi3ELi4ELi3EEENS4_18smem_ptr_flag_bitsILi16EEENSU_INS5_IJNSA_ILi8EEESG_EEENS5_IJSG_SB_EEEEEEEvNS4_8identityENS4_13SM90_TMA_LOADES1C_vS1D_EENS_8epilogue10collective6detail29Sm90TmaWarpSpecializedAdapterINS1H_15DefaultEpilogueISJ_SK_SK_NS1G_6thread17LinearCombinationISJ_Li1EffLNS1L_9ScaleType4KindE0ELNS_15FloatRoundStyleE2ESJ_EENS1_15EpilogueDefaultEEEEEvvEEEEvNT_6ParamsE --------------------------
	.section	.text._ZN7cutlass13device_kernelINS_4gemm6kernel13GemmUniversalIN4cute5tupleIJiiiiEEENS1_10collective13CollectiveMmaINS1_34MainloopSm90TmaGmmaWarpSpecializedILi5ENS5_IJNS4_1CILi1EEENSA_ILi2EEESB_EEENS1_32KernelTmaWarpSpecializedPingpongEEENS5_IJNSA_ILi64EEENSA_ILi256EEESG_EEENS_6half_tENS5_IJlSB_lEEESJ_SK_NS4_8TiledMMAINS4_8MMA_AtomIJNS4_4SM904GMMA26MMA_64x256x16_F32F16F16_SSILNSO_5MajorE0ELSQ_0ELNSO_7ScaleInE1ELSR_1EEEEEENS4_6LayoutINS5_IJSB_SB_SB_EEENS5_IJNSA_ILi0EEESW_SW_EEEEENS5_IJNS4_10UnderscoreESZ_SZ_EEEEENS4_23SM90_TMA_LOAD_MULTICASTENS4_14ComposedLayoutINS4_7SwizzleILi3ELi4ELi3EEENS4_18smem_ptr_flag_bitsILi16EEENSU_INS5_IJNSA_ILi8EEESG_EEENS5_IJSG_SB_EEEEEEEvNS4_8identityENS4_13SM90_TMA_LOADES1C_vS1D_EENS_8epilogue10collective6detail29Sm90TmaWarpSpecializedAdapterINS1H_15DefaultEpilogueISJ_SK_SK_NS1G_6thread17LinearCombinationISJ_Li1EffLNS1L_9ScaleType4KindE0ELNS_15FloatRoundStyleE2ESJ_EENS1_15EpilogueDefaultEEEEEvvEEEEvNT_6ParamsE,"ax",@progbits
	.align	128
.text._ZN7cutlass13device_kernelINS_4gemm6kernel13GemmUniversalIN4cute5tupleIJiiiiEEENS1_10collective13CollectiveMmaINS1_34MainloopSm90TmaGmmaWarpSpecializedILi5ENS5_IJNS4_1CILi1EEENSA_ILi2EEESB_EEENS1_32KernelTmaWarpSpecializedPingpongEEENS5_IJNSA_ILi64EEENSA_ILi256EEESG_EEENS_6half_tENS5_IJlSB_lEEESJ_SK_NS4_8TiledMMAINS4_8MMA_AtomIJNS4_4SM904GMMA26MMA_64x256x16_F32F16F16_SSILNSO_5MajorE0ELSQ_0ELNSO_7ScaleInE1ELSR_1EEEEEENS4_6LayoutINS5_IJSB_SB_SB_EEENS5_IJNSA_ILi0EEESW_SW_EEEEENS5_IJNS4_10UnderscoreESZ_SZ_EEEEENS4_23SM90_TMA_LOAD_MULTICASTENS4_14ComposedLayoutINS4_7SwizzleILi3ELi4ELi3EEENS4_18smem_ptr_flag_bitsILi16EEENSU_INS5_IJNSA_ILi8EEESG_EEENS5_IJSG_SB_EEEEEEEvNS4_8identityENS4_13SM90_TMA_LOADES1C_vS1D_EENS_8epilogue10collective6detail29Sm90TmaWarpSpecializedAdapterINS1H_15DefaultEpilogueISJ_SK_SK_NS1G_6thread17LinearCombinationISJ_Li1EffLNS1L_9ScaleType4KindE0ELNS_15FloatRoundStyleE2ESJ_EENS1_15EpilogueDefaultEEEEEvvEEEEvNT_6ParamsE:
        .type           _ZN7cutlass13device_kernelINS_4gemm6kernel13GemmUniversalIN4cute5tupleIJiiiiEEENS1_10collective13CollectiveMmaINS1_34MainloopSm90TmaGmmaWarpSpecializedILi5ENS5_IJNS4_1CILi1EEENSA_ILi2EEESB_EEENS1_32KernelTmaWarpSpecializedPingpongEEENS5_IJNSA_ILi64EEENSA_ILi256EEESG_EEENS_6half_tENS5_IJlSB_lEEESJ_SK_NS4_8TiledMMAINS4_8MMA_AtomIJNS4_4SM904GMMA26MMA_64x256x16_F32F16F16_SSILNSO_5MajorE0ELSQ_0ELNSO_7ScaleInE1ELSR_1EEEEEENS4_6LayoutINS5_IJSB_SB_SB_EEENS5_IJNSA_ILi0EEESW_SW_EEEEENS5_IJNS4_10UnderscoreESZ_SZ_EEEEENS4_23SM90_TMA_LOAD_MULTICASTENS4_14ComposedLayoutINS4_7SwizzleILi3ELi4ELi3EEENS4_18smem_ptr_flag_bitsILi16EEENSU_INS5_IJNSA_ILi8EEESG_EEENS5_IJSG_SB_EEEEEEEvNS4_8identityENS4_13SM90_TMA_LOADES1C_vS1D_EENS_8epilogue10collective6detail29Sm90TmaWarpSpecializedAdapterINS1H_15DefaultEpilogueISJ_SK_SK_NS1G_6thread17LinearCombinationISJ_Li1EffLNS1L_9ScaleType4KindE0ELNS_15FloatRoundStyleE2ESJ_EENS1_15EpilogueDefaultEEEEEvvEEEEvNT_6ParamsE,@function
        .size           _ZN7cutlass13device_kernelINS_4gemm6kernel13GemmUniversalIN4cute5tupleIJiiiiEEENS1_10collective13CollectiveMmaINS1_34MainloopSm90TmaGmmaWarpSpecializedILi5ENS5_IJNS4_1CILi1EEENSA_ILi2EEESB_EEENS1_32KernelTmaWarpSpecializedPingpongEEENS5_IJNSA_ILi64EEENSA_ILi256EEESG_EEENS_6half_tENS5_IJlSB_lEEESJ_SK_NS4_8TiledMMAINS4_8MMA_AtomIJNS4_4SM904GMMA26MMA_64x256x16_F32F16F16_SSILNSO_5MajorE0ELSQ_0ELNSO_7ScaleInE1ELSR_1EEEEEENS4_6LayoutINS5_IJSB_SB_SB_EEENS5_IJNSA_ILi0EEESW_SW_EEEEENS5_IJNS4_10UnderscoreESZ_SZ_EEEEENS4_23SM90_TMA_LOAD_MULTICASTENS4_14ComposedLayoutINS4_7SwizzleILi3ELi4ELi3EEENS4_18smem_ptr_flag_bitsILi16EEENSU_INS5_IJNSA_ILi8EEESG_EEENS5_IJSG_SB_EEEEEEEvNS4_8identityENS4_13SM90_TMA_LOADES1C_vS1D_EENS_8epilogue10collective6detail29Sm90TmaWarpSpecializedAdapterINS1H_15DefaultEpilogueISJ_SK_SK_NS1G_6thread17LinearCombinationISJ_Li1EffLNS1L_9ScaleType4KindE0ELNS_15FloatRoundStyleE2ESJ_EENS1_15EpilogueDefaultEEEEEvvEEEEvNT_6ParamsE,(.L_x_331 - _ZN7cutlass13device_kernelINS_4gemm6kernel13GemmUniversalIN4cute5tupleIJiiiiEEENS1_10collective13CollectiveMmaINS1_34MainloopSm90TmaGmmaWarpSpecializedILi5ENS5_IJNS4_1CILi1EEENSA_ILi2EEESB_EEENS1_32KernelTmaWarpSpecializedPingpongEEENS5_IJNSA_ILi64EEENSA_ILi256EEESG_EEENS_6half_tENS5_IJlSB_lEEESJ_SK_NS4_8TiledMMAINS4_8MMA_AtomIJNS4_4SM904GMMA26MMA_64x256x16_F32F16F16_SSILNSO_5MajorE0ELSQ_0ELNSO_7ScaleInE1ELSR_1EEEEEENS4_6LayoutINS5_IJSB_SB_SB_EEENS5_IJNSA_ILi0EEESW_SW_EEEEENS5_IJNS4_10UnderscoreESZ_SZ_EEEEENS4_23SM90_TMA_LOAD_MULTICASTENS4_14ComposedLayoutINS4_7SwizzleILi3ELi4ELi3EEENS4_18smem_ptr_flag_bitsILi16EEENSU_INS5_IJNSA_ILi8EEESG_EEENS5_IJSG_SB_EEEEEEEvNS4_8identityENS4_13SM90_TMA_LOADES1C_vS1D_EENS_8epilogue10collective6detail29Sm90TmaWarpSpecializedAdapterINS1H_15DefaultEpilogueISJ_SK_SK_NS1G_6thread17LinearCombinationISJ_Li1EffLNS1L_9ScaleType4KindE0ELNS_15FloatRoundStyleE2ESJ_EENS1_15EpilogueDefaultEEEEEvvEEEEvNT_6ParamsE)
        .other          _ZN7cutlass13device_kernelINS_4gemm6kernel13GemmUniversalIN4cute5tupleIJiiiiEEENS1_10collective13CollectiveMmaINS1_34MainloopSm90TmaGmmaWarpSpecializedILi5ENS5_IJNS4_1CILi1EEENSA_ILi2EEESB_EEENS1_32KernelTmaWarpSpecializedPingpongEEENS5_IJNSA_ILi64EEENSA_ILi256EEESG_EEENS_6half_tENS5_IJlSB_lEEESJ_SK_NS4_8TiledMMAINS4_8MMA_AtomIJNS4_4SM904GMMA26MMA_64x256x16_F32F16F16_SSILNSO_5MajorE0ELSQ_0ELNSO_7ScaleInE1ELSR_1EEEEEENS4_6LayoutINS5_IJSB_SB_SB_EEENS5_IJNSA_ILi0EEESW_SW_EEEEENS5_IJNS4_10UnderscoreESZ_SZ_EEEEENS4_23SM90_TMA_LOAD_MULTICASTENS4_14ComposedLayoutINS4_7SwizzleILi3ELi4ELi3EEENS4_18smem_ptr_flag_bitsILi16EEENSU_INS5_IJNSA_ILi8EEESG_EEENS5_IJSG_SB_EEEEEEEvNS4_8identityENS4_13SM90_TMA_LOADES1C_vS1D_EENS_8epilogue10collective6detail29Sm90TmaWarpSpecializedAdapterINS1H_15DefaultEpilogueISJ_SK_SK_NS1G_6thread17LinearCombinationISJ_Li1EffLNS1L_9ScaleType4KindE0ELNS_15FloatRoundStyleE2ESJ_EENS1_15EpilogueDefaultEEEEEvvEEEEvNT_6ParamsE,@"STO_CUDA_ENTRY STV_DEFAULT"
_ZN7cutlass13device_kernelINS_4gemm6kernel13GemmUniversalIN4cute5tupleIJiiiiEEENS1_10collective13CollectiveMmaINS1_34MainloopSm90TmaGmmaWarpSpecializedILi5ENS5_IJNS4_1CILi1EEENSA_ILi2EEESB_EEENS1_32KernelTmaWarpSpecializedPingpongEEENS5_IJNSA_ILi64EEENSA_ILi256EEESG_EEENS_6half_tENS5_IJlSB_lEEESJ_SK_NS4_8TiledMMAINS4_8MMA_AtomIJNS4_4SM904GMMA26MMA_64x256x16_F32F16F16_SSILNSO_5MajorE0ELSQ_0ELNSO_7ScaleInE1ELSR_1EEEEEENS4_6LayoutINS5_IJSB_SB_SB_EEENS5_IJNSA_ILi0EEESW_SW_EEEEENS5_IJNS4_10UnderscoreESZ_SZ_EEEEENS4_23SM90_TMA_LOAD_MULTICASTENS4_14ComposedLayoutINS4_7SwizzleILi3ELi4ELi3EEENS4_18smem_ptr_flag_bitsILi16EEENSU_INS5_IJNSA_ILi8EEESG_EEENS5_IJSG_SB_EEEEEEEvNS4_8identityENS4_13SM90_TMA_LOADES1C_vS1D_EENS_8epilogue10collective6detail29Sm90TmaWarpSpecializedAdapterINS1H_15DefaultEpilogueISJ_SK_SK_NS1G_6thread17LinearCombinationISJ_Li1EffLNS1L_9ScaleType4KindE0ELNS_15FloatRoundStyleE2ESJ_EENS1_15EpilogueDefaultEEEEEvvEEEEvNT_6ParamsE:
[----:B------:R-:W0:Y:S02]  /*0000*/  LDC R1, c[0x0][0x28] ;  /* 0x00000a00ff017b82 */ /* 0x000e240000000800 */
[----:B0-----:R-:W-:Y:S01]  /*0010*/  VIADD R1, R1, 0xfffffff8 ;  /* 0xfffffff801017836 */ /* 0x001fe20000000000 */
[----:B------:R-:W0:Y:S01]  /*0020*/  S2R R4, SR_TID.X ;  /* 0x0000000000047919 */ /* 0x000e220000002100 */
[----:B------:R-:W-:Y:S01]  /*0030*/  ELECT P0, URZ, PT ;  /* 0x00000000003f782f */ /* 0x000fe20003800000 */
[----:B------:R-:W-:Y:S01]  /*0040*/  BSSY B0, `(.L_x_0) ;  /* 0x000000f000007945 */ /* 0x000fe20003800000 */
[--C-:B0-----:R-:W-:Y:S02]  /*0050*/  SHF.R.U32.HI R0, RZ, 0x5, R4.reuse ;  /* 0x00000005ff007819 */ /* 0x101fe40000011604 */
[----:B------:R-:W-:-:S03]  /*0060*/  SHF.R.U32.HI R7, RZ, 0x7, R4 ;  /* 0x00000007ff077819 */ /* 0x000fc60000011604 */
[----:B------:R-:W0:Y:S04]  /*0070*/  SHFL.IDX PT, R2, R0, RZ, 0x1f ;  /* 0x00001fff00027589 */ /* 0x000e2800000e0000 */
[----:B------:R1:W2:Y:S01]  /*0080*/  SHFL.IDX PT, R10, R7, RZ, 0x1f ;  /* 0x00001fff070a7589 */ /* 0x0002a200000e0000 */
[----:B0-----:R-:W-:-:S13]  /*0090*/  ISETP.NE.OR P0, PT, R2, RZ, !P0 ;  /* 0x000000ff0200720c */ /* 0x001fda0004705670 */
[----:B-12---:R-:W-:Y:S05]  /*00a0*/  @P0 BRA `(.L_x_1) ;  /* 0x0000000000200947 */ /* 0x006fea0003800000 */
[----:B------:R-:W-:Y:S02]  /*00b0*/  ULDC.64 UR4, c[0x0][0x198] ;  /* 0x0000660000047ab9 */ /* 0x000fe40000000a00 */
[----:B------:R-:W-:Y:S02]  /*00c0*/  UIADD3 UR6, UP0, UR4, 0xf0, URZ ;  /* 0x000000f004067890 */ /* 0x000fe4000ff1e03f */
[----:B------:R-:W-:Y:S02]  /*00d0*/  UIADD3 UR4, UP1, UR4, 0x1f0, URZ ;  /* 0x000001f004047890 */ /* 0x000fe4000ff3e03f */
[----:B------:R-:W-:Y:S02]  /*00e0*/  UIADD3.X UR7, URZ, UR5, URZ, UP0, !UPT ;  /* 0x000000053f077290 */ /* 0x000fe400087fe43f */
[----:B------:R-:W-:-:S07]  /*00f0*/  UIADD3.X UR5, URZ, UR5, URZ, UP1, !UPT ;  /* 0x000000053f057290 */ /* 0x000fce0008ffe43f */
[----:B------:R0:W-:Y:S02]  /*0100*/  UTMACCTL.PF [UR6] ;  /* 0x00000000060079b9 */ /* 0x0001e40008040000 */
[----:B------:R0:W-:Y:S02]  /*0110*/  UTMACCTL.PF [UR4] ;  /* 0x00000000040079b9 */ /* 0x0001e40008040000 */
[----:B0-----:R-:W-:Y:S01]  /*0120*/  NOP ;  /* 0x0000000000007918 */ /* 0x001fe20000000000 */
.L_x_1:
[----:B------:R-:W-:Y:S05]  /*0130*/  BSYNC B0 ;  /* 0x0000000000007941 */ /* 0x000fea0003800000 */
.L_x_0:
[----:B------:R-:W0:Y:S02]  /*0140*/  SHFL.IDX PT, R8, R0, RZ, 0x1f ;  /* 0x00001fff00087589 */ /* 0x000e2400000e0000 */
[----:B0-----:R-:W-:-:S13]  /*0150*/  ISETP.NE.AND P0, PT, R8, RZ, PT ;  /* 0x000000ff0800720c */ /* 0x001fda0003f05270 */
[----:B------:R-:W-:Y:S05]  /*0160*/  @P0 BRA `(.L_x_2) ;  /* 0x0000000000600947 */ /* 0x000fea0003800000 */
[----:B------:R-:W0:Y:S01]  /*0170*/  S2UR UR8, SR_CgaCtaId ;  /* 0x00000000000879c3 */ /* 0x000e220000008800 */
[----:B------:R-:W-:Y:S01]  /*0180*/  UMOV UR4, 0x400 ;  /* 0x0000040000047882 */ /* 0x000fe20000000000 */
[----:B------:R-:W-:Y:S01]  /*0190*/  UMOV UR5, 0x1 ;  /* 0x0000000100057882 */ /* 0x000fe20000000000 */
[----:B------:R-:W-:Y:S01]  /*01a0*/  UMOV UR6, 0x2 ;  /* 0x0000000200067882 */ /* 0x000fe20000000000 */
[----:B------:R-:W-:Y:S01]  /*01b0*/  ELECT P0, URZ, PT ;  /* 0x00000000003f782f */ /* 0x000fe20003800000 */
[----:B------:R-:W-:-:S04]  /*01c0*/  UIADD3 UR6, -UR6, 0x100000, URZ ;  /* 0x0010000006067890 */ /* 0x000fc8000fffe13f */
[----:B------:R-:W-:Y:S02]  /*01d0*/  USHF.L.U32 UR7, UR6, 0xb, URZ ;  /* 0x0000000b06077899 */ /* 0x000fe4000800063f */
[----:B------:R-:W-:Y:S02]  /*01e0*/  USHF.L.U32 UR6, UR6, 0x1, URZ ;  /* 0x0000000106067899 */ /* 0x000fe4000800063f */
[----:B0-----:R-:W-:Y:S02]  /*01f0*/  ULEA UR8, UR8, UR4, 0x18 ;  /* 0x0000000408087291 */ /* 0x001fe4000f8ec03f */
[----:B------:R-:W-:-:S04]  /*0200*/  UIADD3 UR4, -UR5, 0x100000, URZ ;  /* 0x0010000005047890 */ /* 0x000fc8000fffe13f */
[----:B------:R-:W-:Y:S02]  /*0210*/  USHF.L.U32 UR5, UR4, 0xb, URZ ;  /* 0x0000000b04057899 */ /* 0x000fe4000800063f */
[----:B------:R-:W-:Y:S01]  /*0220*/  USHF.L.U32 UR4, UR4, 0x1, URZ ;  /* 0x0000000104047899 */ /* 0x000fe2000800063f */
[----:B------:R-:W0:Y:S11]  /*0230*/  FENCE.VIEW.ASYNC.S ;  /* 0x00000000000073c6 */ /* 0x000e360000000000 */
[----:B0-----:R0:W1:Y:S01]  /*0240*/  SYNCS.EXCH.64 URZ, [UR8], UR4 ;  /* 0x00000004083f75b2 */ /* 0x0010620008000100 */
[----:B------:R0:W2:Y:S01]  /*0250*/  SYNCS.EXCH.64 URZ, [UR8+0x28], UR6 ;  /* 0x00002806083f75b2 */ /* 0x0000a20008000100 */
[----:B------:R0:W3:Y:S01]  /*0260*/  SYNCS.EXCH.64 URZ, [UR8+0x8], UR4 ;  /* 0x00000804083f75b2 */ /* 0x0000e20008000100 */
[----:B------:R0:W4:Y:S01]  /*0270*/  SYNCS.EXCH.64 URZ, [UR8+0x30], UR6 ;  /* 0x00003006083f75b2 */ /* 0x0001220008000100 */
[----:B------:R0:W0:Y:S01]  /*0280*/  SYNCS.EXCH.64 URZ, [UR8+0x10], UR4 ;  /* 0x00001004083f75b2 */ /* 0x0000220008000100 */
[----:B------:R0:W0:Y:S01]  /*0290*/  SYNCS.EXCH.64 URZ, [UR8+0x38], UR6 ;  /* 0x00003806083f75b2 */ /* 0x0000220008000100 */
[----:B------:R0:W0:Y:S01]  /*02a0*/  SYNCS.EXCH.64 URZ, [UR8+0x18], UR4 ;  /* 0x00001804083f75b2 */ /* 0x0000220008000100 */
[----:B------:R0:W0:Y:S01]  /*02b0*/  SYNCS.EXCH.64 URZ, [UR8+0x40], UR6 ;  /* 0x00004006083f75b2 */ /* 0x0000220008000100 */
[----:B------:R0:W0:Y:S01]  /*02c0*/  SYNCS.EXCH.64 URZ, [UR8+0x20], UR4 ;  /* 0x00002004083f75b2 */ /* 0x0000220008000100 */
[----:B------:R0:W0:Y:S01]  /*02d0*/  SYNCS.EXCH.64 URZ, [UR8+0x48], UR6 ;  /* 0x00004806083f75b2 */ /* 0x0000220008000100 */
[----:B------:R-:W-:Y:S01]  /*02e0*/  NOP ;  /* 0x0000000000007918 */ /* 0x000fe20000000000 */
.L_x_2:
[----:B------:R-:W5:Y:S01]  /*02f0*/  SHFL.IDX PT, R9, R0, RZ, 0x1f ;  /* 0x00001fff00097589 */ /* 0x000f6200000e0000 */
[----:B------:R-:W1:Y:S01]  /*0300*/  S2UR UR12, SR_CTAID.X ;  /* 0x00000000000c79c3 */ /* 0x000e620000002500 */
[----:B------:R-:W-:Y:S02]  /*0310*/  SHF.R.S32.HI R3, RZ, 0x1f, R4 ;  /* 0x0000001fff037819 */ /* 0x000fe40000011404 */
[----:B------:R-:W-:Y:S01]  /*0320*/  ELECT P0, URZ, PT ;  /* 0x00000000003f782f */ /* 0x000fe20003800000 */
[----:B------:R-:W2:Y:S01]  /*0330*/  SHFL.IDX PT, R5, R0, RZ, 0x1f ;  /* 0x00001fff00057589 */ /* 0x000ea200000e0000 */
[----:B------:R-:W-:Y:S02]  /*0340*/  ELECT P1, URZ, PT ;  /* 0x00000000003f782f */ /* 0x000fe40003820000 */
[----:B------:R-:W-:Y:S01]  /*0350*/  LEA.HI R3, R3, R4, RZ, 0x7 ;  /* 0x0000000403037211 */ /* 0x000fe200078f38ff */
[----:B0-----:R-:W-:Y:S01]  /*0360*/  ULDC UR4, c[0x0][0x150] ;  /* 0x0000540000047ab9 */ /* 0x001fe20000000800 */
[----:B------:R-:W0:Y:S01]  /*0370*/  S2R R6, SR_CTAID.Y ;  /* 0x0000000000067919 */ /* 0x000e220000002600 */
[----:B------:R-:W-:Y:S01]  /*0380*/  SHF.R.S32.HI R11, RZ, 0x1f, R8 ;  /* 0x0000001fff0b7819 */ /* 0x000fe20000011408 */
[----:B------:R-:W3:Y:S01]  /*0390*/  LDC R21, c[0x0][0x148] ;  /* 0x00005200ff157b82 */ /* 0x000ee20000000800 */
[----:B------:R-:W-:Y:S01]  /*03a0*/  LOP3.LUT R3, R3, 0xffffff80, RZ, 0xc0, !PT ;  /* 0xffffff8003037812 */ /* 0x000fe200078ec0ff */
[----:B------:R-:W-:Y:S01]  /*03b0*/  UMOV UR11, 0x80 ;  /* 0x00000080000b7882 */ /* 0x000fe20000000000 */
[----:B------:R-:W-:Y:S01]  /*03c0*/  LEA.HI R11, R11, R8, RZ, 0x2 ;  /* 0x000000080b0b7211 */ /* 0x000fe200078f10ff */
[----:B------:R-:W-:Y:S01]  /*03d0*/  NOP ;  /* 0x0000000000007918 */ /* 0x000fe20000000000 */
[----:B------:R-:W-:Y:S01]  /*03e0*/  NOP ;  /* 0x0000000000007918 */ /* 0x000fe20000000000 */
[----:B------:R-:W-:Y:S01]  /*03f0*/  IMAD.IADD R3, R4, 0x1, -R3 ;  /* 0x0000000104037824 */ /* 0x000fe200078e0a03 */
[----:B------:R-:W-:Y:S01]  /*0400*/  LOP3.LUT R11, R11, 0x3ffffffc, RZ, 0xc0, !PT ;  /* 0x3ffffffc0b0b7812 */ /* 0x000fe200078ec0ff */
[----:B------:R-:W4:Y:S01]  /*0410*/  LDC R15, c[0x0][0x140] ;  /* 0x00005000ff0f7b82 */ /* 0x000f220000000800 */
[C---:B------:R-:W-:Y:S01]  /*0420*/  VIADD R35, R10.reuse, 0xffffffff ;  /* 0xffffffff0a237836 */ /* 0x040fe20000000000 */
[----:B------:R-:W-:-:S02]  /*0430*/  ISETP.NE.AND P2, PT, R10, RZ, PT ;  /* 0x000000ff0a00720c */ /* 0x000fc40003f45270 */
[----:B------:R-:W-:Y:S01]  /*0440*/  SHF.R.S32.HI R14, RZ, 0x1f, R3 ;  /* 0x0000001fff0e7819 */ /* 0x000fe20000011403 */
[----:B------:R-:W-:Y:S01]  /*0450*/  IMAD.IADD R11, R8, 0x1, -R11 ;  /* 0x00000001080b7824 */ /* 0x000fe200078e0a0b */
[----:B-----5:R-:W-:Y:S02]  /*0460*/  ISETP.NE.OR P0, PT, R9, RZ, !P0 ;  /* 0x000000ff0900720c */ /* 0x020fe40004705670 */
[----:B-1----:R-:W-:Y:S01]  /*0470*/  I2FP.F32.U32 R12, UR12 ;  /* 0x0000000c000c7c45 */ /* 0x002fe20008201000 */
[----:B------:R-:W1:Y:S01]  /*0480*/  LDC R13, c[0x0][0x144] ;  /* 0x00005100ff0d7b82 */ /* 0x000e620000000800 */
[----:B--2---:R-:W-:Y:S02]  /*0490*/  ISETP.NE.OR P1, PT, R5, RZ, !P1 ;  /* 0x000000ff0500720c */ /* 0x004fe40004f25670 */
[----:B------:R-:W-:Y:S01]  /*04a0*/  LEA.HI R0, R14, R3, RZ, 0x3 ;  /* 0x000000030e007211 */ /* 0x000fe200078f18ff */
[----:B------:R-:W-:Y:S01]  /*04b0*/  FMUL R12, R12, UR4 ;  /* 0x000000040c0c7c20 */ /* 0x000fe20008400000 */
[----:B------:R-:W-:Y:S01]  /*04c0*/  ULDC UR4, c[0x0][0x154] ;  /* 0x0000550000047ab9 */ /* 0x000fe20000000800 */
[----:B------:R-:W-:-:S02]  /*04d0*/  SHF.R.S32.HI R5, RZ, 0x1f, R2 ;  /* 0x0000001fff057819 */ /* 0x000fc40000011402 */
[--C-:B------:R-:W-:Y:S02]  /*04e0*/  SHF.R.S32.HI R9, RZ, 0x3, R0.reuse ;  /* 0x00000003ff097819 */ /* 0x100fe40000011400 */
[----:B------:R-:W-:Y:S01]  /*04f0*/  VOTEU.ALL UP0, P0 ;  /* 0x00000000003f7886 */ /* 0x000fe20000000000 */
[----:B------:R-:W-:Y:S01]  /*0500*/  SHF.R.S32.HI R0, RZ, 0x1f, R0 ;  /* 0x0000001fff007819 */ /* 0x000fe20000011400 */
[----:B------:R-:W2:Y:S01]  /*0510*/  F2I.U32.TRUNC.NTZ R12, R12 ;  /* 0x0000000c000c7305 */ /* 0x000ea2000020f000 */
[----:B0-----:R-:W-:Y:S01]  /*0520*/  I2FP.F32.U32 R8, R6 ;  /* 0x0000000600087245 */ /* 0x001fe20000201000 */
[----:B------:R-:W-:Y:S01]  /*0530*/  VOTEU.ALL UP1, P1 ;  /* 0x00000000003f7886 */ /* 0x000fe20000820000 */
[----:B------:R-:W0:Y:S01]  /*0540*/  @!UP0 S2UR UR7, SR_CgaCtaId ;  /* 0x00000000000789c3 */ /* 0x000e220000008800 */
[----:B------:R-:W-:Y:S01]  /*0550*/  LEA.HI R0, R0, R9, RZ, 0x2 ;  /* 0x0000000900007211 */ /* 0x000fe200078f10ff */
[----:B------:R-:W-:Y:S01]  /*0560*/  @!UP0 UMOV UR6, 0x400 ;  /* 0x0000040000068882 */ /* 0x000fe20000000000 */
[----:B------:R-:W-:Y:S01]  /*0570*/  FMUL R8, R8, UR4 ;  /* 0x0000000408087c20 */ /* 0x000fe20008400000 */
[----:B------:R-:W-:Y:S01]  /*0580*/  LEA.HI R5, R5, R2, RZ, 0x2 ;  /* 0x0000000205057211 */ /* 0x000fe200078f10ff */
[----:B------:R-:W-:Y:S01]  /*0590*/  UMOV UR4, 0x20 ;  /* 0x0000002000047882 */ /* 0x000fe20000000000 */
[----:B------:R-:W-:Y:S01]  /*05a0*/  LOP3.LUT R0, R0, 0xfffffffc, RZ, 0xc0, !PT ;  /* 0xfffffffc00007812 */ /* 0x000fe200078ec0ff */
[----:B------:R-:W-:-:S04]  /*05b0*/  @!UP0 UIADD3 UR4, -UR4, 0x100000, URZ ;  /* 0x0010000004048890 */ /* 0x000fc8000fffe13f */
[----:B------:R-:W-:Y:S02]  /*05c0*/  @!UP0 USHF.L.U32 UR5, UR4, 0xb, URZ ;  /* 0x0000000b04058899 */ /* 0x000fe4000800063f */
[----:B------:R-:W-:Y:S01]  /*05d0*/  @!UP0 USHF.L.U32 UR4, UR4, 0x1, URZ ;  /* 0x0000000104048899 */ /* 0x000fe2000800063f */
[----:B------:R-:W5:Y:S01]  /*05e0*/  @!UP1 S2UR UR10, SR_CgaCtaId ;  /* 0x00000000000a99c3 */ /* 0x000f620000008800 */
[----:B------:R-:W3:Y:S01]  /*05f0*/  F2I.U32.TRUNC.NTZ R8, R8 ;  /* 0x0000000800087305 */ /* 0x000ee2000020f000 */
[----:B------:R-:W-:Y:S01]  /*0600*/  LOP3.LUT R5, R5, 0xfffffffc, RZ, 0xc0, !PT ;  /* 0xfffffffc05057812 */ /* 0x000fe200078ec0ff */
[----:B------:R-:W-:Y:S01]  /*0610*/  IMAD.IADD R0, R9, 0x1, -R0 ;  /* 0x0000000109007824 */ /* 0x000fe200078e0a00 */
[----:B------:R-:W-:Y:S01]  /*0620*/  @!UP1 UMOV UR9, 0x400 ;  /* 0x0000040000099882 */ /* 0x000fe20000000000 */
[----:B--2---:R-:W-:Y:S01]  /*0630*/  IMAD.MOV R12, RZ, RZ, -R12 ;  /* 0x000000ffff0c7224 */ /* 0x004fe200078e0a0c */
[----:B------:R-:W-:Y:S01]  /*0640*/  VOTEU.ALL UP2, P1 ;  /* 0x00000000003f7886 */ /* 0x000fe20000840000 */
[----:B------:R-:W-:Y:S01]  /*0650*/  IMAD R0, R11, 0x4, R0 ;  /* 0x000000040b007824 */ /* 0x000fe200078e0200 */
[----:B------:R-:W-:Y:S01]  /*0660*/  VOTEU.ALL UP3, P1 ;  /* 0x00000000003f7886 */ /* 0x000fe20000860000 */
[----:B------:R-:W-:Y:S01]  /*0670*/  IMAD.IADD R5, R2, 0x1, -R5 ;  /* 0x0000000102057824 */ /* 0x000fe200078e0a05 */
[----:B------:R-:W-:Y:S01]  /*0680*/  VOTEU.ALL UP4, P1 ;  /* 0x00000000003f7886 */ /* 0x000fe20000880000 */
[C---:B------:R-:W-:Y:S01]  /*0690*/  IMAD.SHL.U32 R9, R0.reuse, 0x4, RZ ;  /* 0x0000000400097824 */ /* 0x040fe200078e00ff */
[----:B------:R-:W-:Y:S01]  /*06a0*/  VOTEU.ALL UP5, P1 ;  /* 0x00000000003f7886 */ /* 0x000fe200008a0000 */
[----:B----4-:R-:W-:Y:S01]  /*06b0*/  ISETP.EQ.U32.AND P3, PT, R15, 0x1, PT ;  /* 0x000000010f00780c */ /* 0x010fe20003f62070 */
[----:B-1----:R-:W-:Y:S01]  /*06c0*/  IMAD R20, R13, R12, UR12 ;  /* 0x0000000c0d147e24 */ /* 0x002fe2000f8e020c */
[----:B------:R-:W-:Y:S01]  /*06d0*/  ISETP.NE.AND P1, PT, R5, 0x3, PT ;  /* 0x000000030500780c */ /* 0x000fe20003f25270 */
[----:B0-----:R-:W-:Y:S01]  /*06e0*/  @!UP0 ULEA UR8, UR7, UR6, 0x18 ;  /* 0x0000000607088291 */ /* 0x001fe2000f8ec03f */
[----:B---3--:R-:W-:Y:S01]  /*06f0*/  IMAD.MOV R24, RZ, RZ, -R8 ;  /* 0x000000ffff187224 */ /* 0x008fe200078e0a08 */
[----:B------:R-:W-:Y:S01]  /*0700*/  LOP3.LUT R152, R0, 0xc, R9, 0x78, !PT ;  /* 0x0000000c00987812 */ /* 0x000fe200078e7809 */
[----:B------:R-:W-:-:S04]  /*0710*/  @!UP1 UIADD3 UR6, -UR11, 0x100000, URZ ;  /* 0x001000000b069890 */ /* 0x000fc8000fffe13f */
[----:B------:R-:W-:Y:S02]  /*0720*/  @!UP1 USHF.L.U32 UR7, UR6, 0xb, URZ ;  /* 0x0000000b06079899 */ /* 0x000fe4000800063f */
[----:B------:R-:W-:Y:S01]  /*0730*/  @!UP1 USHF.L.U32 UR6, UR6, 0x1, URZ ;  /* 0x0000000106069899 */ /* 0x000fe2000800063f */
[----:B------:R-:W-:Y:S01]  /*0740*/  ISETP.EQ.OR P1, PT, R5, RZ, !P1 ;  /* 0x000000ff0500720c */ /* 0x000fe20004f22670 */
[----:B------:R-:W-:Y:S01]  /*0750*/  IMAD R9, R21, R24, R6 ;  /* 0x0000001815097224 */ /* 0x000fe200078e0206 */
[----:B------:R-:W-:Y:S01]  /*0760*/  VOTEU.ALL UP0, P0 ;  /* 0x00000000003f7886 */ /* 0x000fe20000000000 */
[----:B------:R-:W-:Y:S01]  /*0770*/  ISETP.GE.U32.AND P5, PT, R35, 0x2, PT ;  /* 0x000000022300780c */ /* 0x000fe20003fa6070 */
[----:B-----5:R-:W-:Y:S01]  /*0780*/  @!UP1 ULEA UR9, UR10, UR9, 0x18 ;  /* 0x000000090a099291 */ /* 0x020fe2000f8ec03f */
[----:B------:R-:W-:Y:S01]  /*0790*/  ISETP.EQ.AND P1, PT, R10, RZ, P1 ;  /* 0x000000ff0a00720c */ /* 0x000fe20000f22270 */
[----:B------:R-:W-:Y:S01]  /*07a0*/  VOTEU.ALL UP1, P0 ;  /* 0x00000000003f7886 */ /* 0x000fe20000020000 */
[----:B------:R-:W-:Y:S01]  /*07b0*/  LOP3.LUT P0, RZ, R3, 0x7, RZ, 0xc0, !PT ;  /* 0x0000000703ff7812 */ /* 0x000fe2000780c0ff */
[----:B------:R-:W0:Y:S02]  /*07c0*/  FENCE.VIEW.ASYNC.S ;  /* 0x00000000000073c6 */ /* 0x000e240000000000 */
[----:B0-----:R0:W1:Y:S01]  /*07d0*/  @!UP0 SYNCS.EXCH.64 URZ, [UR8+0x80], UR4 ;  /* 0x00008004083f85b2 */ /* 0x0010620008000100 */
[----:B------:R-:W-:Y:S01]  /*07e0*/  ISETP.NE.AND P4, PT, R9, R152, PT ;  /* 0x000000980900720c */ /* 0x000fe20003f85270 */
[----:B------:R0:W2:Y:S01]  /*07f0*/  SHFL.IDX PT, R0, R7, RZ, 0x1f ;  /* 0x00001fff07007589 */ /* 0x0000a200000e0000 */
[----:B------:R-:W-:-:S02]  /*0800*/  ISETP.LT.U32.AND P0, PT, R152, 0x2, !P0 ;  /* 0x000000029800780c */ /* 0x000fc40004701070 */
[----:B------:R-:W-:Y:S02]  /*0810*/  ISETP.EQ.OR P4, PT, R20, RZ, !P4 ;  /* 0x000000ff1400720c */ /* 0x000fe40006782670 */
[----:B------:R-:W-:Y:S02]  /*0820*/  SEL R16, RZ, 0x1, !P1 ;  /* 0x00000001ff107807 */ /* 0x000fe40004800000 */
[----:B------:R-:W-:Y:S02]  /*0830*/  PLOP3.LUT P0, PT, P0, P4, PT, 0x80, 0x0 ;  /* 0x000000000000781c */ /* 0x000fe40000709070 */
[----:B------:R-:W-:Y:S02]  /*0840*/  SEL R16, R16, 0x2, P5 ;  /* 0x0000000210107807 */ /* 0x000fe40002800000 */
[----:B------:R-:W-:Y:S01]  /*0850*/  P2R R155, PR, RZ, 0x1 ;  /* 0x00000001ff9b7803 */ /* 0x000fe20000000000 */
[----:B------:R0:W3:Y:S01]  /*0860*/  @!UP1 SYNCS.EXCH.64 URZ, [UR8+0x88], UR4 ;  /* 0x00008804083f95b2 */ /* 0x0000e20008000100 */
[----:B------:R-:W-:Y:S01]  /*0870*/  NOP ;  /* 0x0000000000007918 */ /* 0x000fe20000000000 */
[----:B------:R0:W4:Y:S01]  /*0880*/  @!UP2 SYNCS.EXCH.64 URZ, [UR9+0x60], UR6 ;  /* 0x00006006093fa5b2 */ /* 0x0001220008000100 */
[----:B------:R0:W0:Y:S01]  /*0890*/  @!UP3 SYNCS.EXCH.64 URZ, [UR9+0x68], UR6 ;  /* 0x00006806093fb5b2 */ /* 0x0000220008000100 */
[----:B------:R0:W0:Y:S01]  /*08a0*/  @!UP4 SYNCS.EXCH.64 URZ, [UR9+0x70], UR6 ;  /* 0x00007006093fc5b2 */ /* 0x0000220008000100 */
[----:B------:R0:W0:Y:S01]  /*08b0*/  @!UP5 SYNCS.EXCH.64 URZ, [UR9+0x78], UR6 ;  /* 0x00007806093fd5b2 */ /* 0x0000220008000100 */
[----:B------:R-:W-:Y:S01]  /*08c0*/  NOP ;  /* 0x0000000000007918 */ /* 0x000fe20000000000 */
[----:B------:R-:W-:Y:S05]  /*08d0*/  @!P3 BRA `(.L_x_3) ;  /* 0x000000000008b947 */ /* 0x000fea0003800000 */
[----:B01-34-:R-:W-:Y:S01]  /*08e0*/  UCGABAR_ARV ;  /* 0x00000000000079c7 */ /* 0x01bfe20008000000 */
[----:B------:R-:W-:Y:S05]  /*08f0*/  BRA `(.L_x_4) ;  /* 0x0000000000047947 */ /* 0x000fea0003800000 */
.L_x_3:
[----:B01-34-:R-:W-:Y:S01]  /*0900*/  NOP ;  /* 0x0000000000007918 */ /* 0x01bfe20000000000 */
.L_x_4:
[----:B------:R-:W-:Y:S01]  /*0910*/  ULDC.64 UR4, c[0x0][0x598] ;  /* 0x0001660000047ab9 */ /* 0x000fe20000000a00 */
[----:B------:R-:W-:Y:S01]  /*0920*/  ULDC.64 UR36, c[0x0][0x208] ;  /* 0x0000820000247ab9 */ /* 0x000fe20000000a00 */
[----:B------:R-:W-:-:S04]  /*0930*/  ISETP.NE.U32.AND P0, PT, RZ, UR4, PT ;  /* 0x00000004ff007c0c */ /* 0x000fc8000bf05070 */
[----:B------:R-:W-:-:S13]  /*0940*/  ISETP.NE.AND.EX P0, PT, RZ, UR5, PT, P0 ;  /* 0x00000005ff007c0c */ /* 0x000fda000bf05300 */
[----:B------:R-:W-:Y:S05]  /*0950*/  @!P0 BRA `(.L_x_5) ;  /* 0x00000000001c8947 */ /* 0x000fea0003800000 */
[----:B------:R-:W0:Y:S02]  /*0960*/  LDC.64 R8, c[0x0][0x598] ;  /* 0x00016600ff087b82 */ /* 0x000e240000000a00 */
[----:B0-----:R-:W3:Y:S02]  /*0970*/  LDG.E.64 R8, desc[UR36][R8.64] ;  /* 0x0000002408087981 */ /* 0x001ee4000c1e1b00 */
[----:B---3--:R-:W-:-:S04]  /*0980*/  ISETP.NE.U32.AND P0, PT, R8, RZ, PT ;  /* 0x000000ff0800720c */ /* 0x008fc80003f05070 */
[----:B------:R-:W-:-:S13]  /*0990*/  ISETP.NE.AND.EX P0, PT, R9, RZ, PT, P0 ;  /* 0x000000ff0900720c */ /* 0x000fda0003f05300 */
[----:B------:R-:W-:Y:S05]  /*09a0*/  @!P0 BRA `(.L_x_5) ;  /* 0x0000000000088947 */ /* 0x000fea0003800000 */
[----:B------:R0:W5:Y:S01]  /*09b0*/  LD.E R153, desc[UR36][R8.64] ;  /* 0x0000002408997980 */ /* 0x000162000c101900 */
[----:B------:R-:W-:Y:S05]  /*09c0*/  BRA `(.L_x_6) ;  /* 0x0000000000247947 */ /* 0x000fea0003800000 */
.L_x_5:
[----:B------:R-:W-:Y:S02]  /*09d0*/  ULDC.64 UR4, c[0x0][0x588] ;  /* 0x0001620000047ab9 */ /* 0x000fe40000000a00 */
[----:B------:R-:W-:-:S04]  /*09e0*/  ISETP.NE.U32.AND P0, PT, RZ, UR4, PT ;  /* 0x00000004ff007c0c */ /* 0x000fc8000bf05070 */
[----:B------:R-:W-:-:S13]  /*09f0*/  ISETP.NE.AND.EX P0, PT, RZ, UR5, PT, P0 ;  /* 0x00000005ff007c0c */ /* 0x000fda000bf05300 */
[----:B------:R-:W-:Y:S05]  /*0a00*/  @!P0 BRA `(.L_x_7) ;  /* 0x00000000000c8947 */ /* 0x000fea0003800000 */
[----:B------:R-:W0:Y:S02]  /*0a10*/  LDC.64 R8, c[0x0][0x588] ;  /* 0x00016200ff087b82 */ /* 0x000e240000000a00 */
[----:B0-----:R1:W5:Y:S01]  /*0a20*/  LDG.E R153, desc[UR36][R8.64] ;  /* 0x0000002408997981 */ /* 0x001362000c1e1900 */
[----:B------:R-:W-:Y:S05]  /*0a30*/  BRA `(.L_x_6) ;  /* 0x0000000000087947 */ /* 0x000fea0003800000 */
.L_x_7:
[----:B------:R-:W-:Y:S02]  /*0a40*/  ULDC UR4, c[0x0][0x580] ;  /* 0x0001600000047ab9 */ /* 0x000fe40000000800 */
[----:B------:R-:W-:-:S07]  /*0a50*/  IMAD.U32 R153, RZ, RZ, UR4 ;  /* 0x00000004ff997e24 */ /* 0x000fce000f8e00ff */
.L_x_6:
[----:B------:R-:W-:Y:S02]  /*0a60*/  ULDC.64 UR4, c[0x0][0x5a0] ;  /* 0x0001680000047ab9 */ /* 0x000fe40000000a00 */
[----:B------:R-:W-:-:S04]  /*0a70*/  ISETP.NE.U32.AND P0, PT, RZ, UR4, PT ;  /* 0x00000004ff007c0c */ /* 0x000fc8000bf05070 */
[----:B------:R-:W-:-:S13]  /*0a80*/  ISETP.NE.AND.EX P0, PT, RZ, UR5, PT, P0 ;  /* 0x00000005ff007c0c */ /* 0x000fda000bf05300 */
[----:B------:R-:W-:Y:S05]  /*0a90*/  @!P0 BRA `(.L_x_8) ;  /* 0x00000000001c8947 */ /* 0x000fea0003800000 */
[----:B01----:R-:W0:Y:S02]  /*0aa0*/  LDC.64 R8, c[0x0][0x5a0] ;  /* 0x00016800ff087b82 */ /* 0x003e240000000a00 */
[----:B0-----:R-:W3:Y:S02]  /*0ab0*/  LDG.E.64 R8, desc[UR36][R8.64] ;  /* 0x0000002408087981 */ /* 0x001ee4000c1e1b00 */
[----:B---3--:R-:W-:-:S04]  /*0ac0*/  ISETP.NE.U32.AND P0, PT, R8, RZ, PT ;  /* 0x000000ff0800720c */ /* 0x008fc80003f05070 */
[----:B------:R-:W-:-:S13]  /*0ad0*/  ISETP.NE.AND.EX P0, PT, R9, RZ, PT, P0 ;  /* 0x000000ff0900720c */ /* 0x000fda0003f05300 */
[----:B------:R-:W-:Y:S05]  /*0ae0*/  @!P0 BRA `(.L_x_8) ;  /* 0x0000000000088947 */ /* 0x000fea0003800000 */
[----:B------:R0:W5:Y:S01]  /*0af0*/  LD.E R154, desc[UR36][R8.64] ;  /* 0x00000024089a7980 */ /* 0x000162000c101900 */
[----:B------:R-:W-:Y:S05]  /*0b00*/  BRA `(.L_x_9) ;  /* 0x0000000000247947 */ /* 0x000fea0003800000 */
.L_x_8:
[----:B------:R-:W-:Y:S02]  /*0b10*/  ULDC.64 UR4, c[0x0][0x590] ;  /* 0x0001640000047ab9 */ /* 0x000fe40000000a00 */
[----:B------:R-:W-:-:S04]  /*0b20*/  ISETP.NE.U32.AND P0, PT, RZ, UR4, PT ;  /* 0x00000004ff007c0c */ /* 0x000fc8000bf05070 */
[----:B------:R-:W-:-:S13]  /*0b30*/  ISETP.NE.AND.EX P0, PT, RZ, UR5, PT, P0 ;  /* 0x00000005ff007c0c */ /* 0x000fda000bf05300 */
[----:B------:R-:W-:Y:S05]  /*0b40*/  @!P0 BRA `(.L_x_10) ;  /* 0x00000000000c8947 */ /* 0x000fea0003800000 */
[----:B01----:R-:W0:Y:S02]  /*0b50*/  LDC.64 R8, c[0x0][0x590] ;  /* 0x00016400ff087b82 */ /* 0x003e240000000a00 */
[----:B0-----:R1:W5:Y:S01]  /*0b60*/  LDG.E R154, desc[UR36][R8.64] ;  /* 0x00000024089a7981 */ /* 0x001362000c1e1900 */
[----:B------:R-:W-:Y:S05]  /*0b70*/  BRA `(.L_x_9) ;  /* 0x0000000000087947 */ /* 0x000fea0003800000 */
.L_x_10:
[----:B------:R-:W-:Y:S02]  /*0b80*/  ULDC UR4, c[0x0][0x584] ;  /* 0x0001610000047ab9 */ /* 0x000fe40000000800 */
[----:B------:R-:W-:-:S07]  /*0b90*/  IMAD.U32 R154, RZ, RZ, UR4 ;  /* 0x00000004ff9a7e24 */ /* 0x000fce000f8e00ff */
.L_x_9:
[----:B------:R-:W3:Y:S01]  /*0ba0*/  LDC R2, c[0x0][0x65c] ;  /* 0x00019700ff027b82 */ /* 0x000ee20000000800 */
[----:B------:R-:W-:Y:S01]  /*0bb0*/  ULDC UR6, c[0x0][0x28c] ;  /* 0x0000a30000067ab9 */ /* 0x000fe20000000800 */
[----:B------:R-:W-:Y:S01]  /*0bc0*/  ISETP.NE.AND P0, PT, R10, 0x2, PT ;  /* 0x000000020a00780c */ /* 0x000fe20003f05270 */
[----:B------:R-:W-:Y:S01]  /*0bd0*/  UIADD3 UR6, UR6, 0x3f, URZ ;  /* 0x0000003f06067890 */ /* 0x000fe2000fffe03f */
[----:B01----:R-:W-:Y:S01]  /*0be0*/  IMAD.U32 R8, RZ, RZ, UR12 ;  /* 0x0000000cff087e24 */ /* 0x003fe2000f8e00ff */
[----:B------:R-:W-:Y:S01]  /*0bf0*/  UMOV UR38, URZ ;  /* 0x0000003f00267c82 */ /* 0x000fe20008000000 */
[----:B------:R-:W-:Y:S01]  /*0c00*/  IMAD.MOV.U32 R9, RZ, RZ, RZ ;  /* 0x000000ffff097224 */ /* 0x000fe200078e00ff */
[----:B------:R-:W-:Y:S01]  /*0c10*/  USHF.R.S32.HI UR7, URZ, 0x1f, UR6 ;  /* 0x0000001f3f077899 */ /* 0x000fe20008011406 */
[----:B------:R-:W-:Y:S01]  /*0c20*/  UMOV UR39, URZ ;  /* 0x0000003f00277c82 */ /* 0x000fe20008000000 */
[----:B------:R-:W-:Y:S02]  /*0c30*/  ULDC.64 UR8, c[0x0][0x650] ;  /* 0x0001940000087ab9 */ /* 0x000fe40000000a00 */
[----:B------:R-:W-:-:S04]  /*0c40*/  ULEA.HI UR7, UR7, UR6, URZ, 0x6 ;  /* 0x0000000607077291 */ /* 0x000fc8000f8f303f */
[----:B------:R-:W-:Y:S01]  /*0c50*/  USHF.R.S32.HI UR40, URZ, 0x6, UR7 ;  /* 0x000000063f287899 */ /* 0x000fe20008011407 */
[----:B---3--:R-:W-:-:S13]  /*0c60*/  ISETP.NE.AND P1, PT, R2, 0x1, PT ;  /* 0x000000010200780c */ /* 0x008fda0003f25270 */
[----:B------:R-:W0:Y:S01]  /*0c70*/  @P1 LDC R19, c[0x0][0x10] ;  /* 0x00000400ff131b82 */ /* 0x000e220000000800 */
[----:B------:R-:W-:Y:S02]  /*0c80*/  @P1 IMAD.MOV.U32 R7, RZ, RZ, RZ ;  /* 0x000000ffff071224 */ /* 0x000fe400078e00ff */
[----:B------:R-:W-:-:S05]  /*0c90*/  @P1 IMAD.MOV.U32 R17, RZ, RZ, RZ ;  /* 0x000000ffff111224 */ /* 0x000fca00078e00ff */
[----:B------:R-:W1:Y:S01]  /*0ca0*/  @!P1 LDC R11, c[0x0][0xc] ;  /* 0x00000300ff0b9b82 */ /* 0x000e620000000800 */
[----:B------:R-:W-:Y:S01]  /*0cb0*/  ULDC UR4, c[0x0][0xc] ;  /* 0x0000030000047ab9 */ /* 0x000fe20000000800 */
[----:B------:R-:W-:Y:S02]  /*0cc0*/  ULDC UR5, c[0x0][0x10] ;  /* 0x0000040000057ab9 */ /* 0x000fe40000000800 */
[----:B------:R-:W-:-:S04]  /*0cd0*/  UIMAD.WIDE.U32 UR4, UR4, UR5, URZ ;  /* 0x00000005040472a5 */ /* 0x000fc8000f8e003f */
[----:B------:R-:W3:Y:S01]  /*0ce0*/  LDC R2, c[0x0][0x14] ;  /* 0x00000500ff027b82 */ /* 0x000ee20000000800 */
[----:B0-----:R-:W-:-:S04]  /*0cf0*/  @P1 IMAD.WIDE.U32 R18, R19, UR12, R6 ;  /* 0x0000000c13121c25 */ /* 0x001fc8000f8e0006 */
[----:B------:R-:W-:Y:S02]  /*0d00*/  @P1 IMAD.IADD R17, R19, 0x1, R17 ;  /* 0x0000000113111824 */ /* 0x000fe400078e0211 */
[----:B-1----:R-:W-:-:S04]  /*0d10*/  @!P1 IMAD.WIDE.U32 R8, R6, R11, R8 ;  /* 0x0000000b06089225 */ /* 0x002fc800078e0008 */
[----:B------:R-:W-:Y:S02]  /*0d20*/  @!P1 IMAD.MOV.U32 R18, RZ, RZ, R8 ;  /* 0x000000ffff129224 */ /* 0x000fe400078e0008 */
[----:B------:R-:W-:Y:S02]  /*0d30*/  @!P1 IMAD.MOV.U32 R17, RZ, RZ, R9 ;  /* 0x000000ffff119224 */ /* 0x000fe400078e0009 */
[----:B---3--:R-:W-:-:S04]  /*0d40*/  IMAD.WIDE.U32 R12, R2, UR4, RZ ;  /* 0x00000004020c7c25 */ /* 0x008fc8000f8e00ff */
[----:B------:R-:W-:Y:S01]  /*0d50*/  IMAD R23, R2, UR5, RZ ;  /* 0x0000000502177c24 */ /* 0x000fe2000f8e02ff */
[----:B------:R0:W-:Y:S03]  /*0d60*/  STL.64 [R1], R12 ;  /* 0x0000000c01007387 */ /* 0x0001e60000100a00 */
[----:B------:R-:W-:Y:S01]  /*0d70*/  IMAD.IADD R23, R13, 0x1, R23 ;  /* 0x000000010d177824 */ /* 0x000fe200078e0217 */
[----:B------:R-:W-:Y:S06]  /*0d80*/  @P0 BRA `(.L_x_11) ;  /* 0x0000000000200947 */ /* 0x000fec0003800000 */
[----:B------:R-:W-:Y:S01]  /*0d90*/  UISETP.GE.U32.AND UP0, UPT, UR40, 0x5, UPT ;  /* 0x000000052800788c */ /* 0x000fe2000bf06070 */
[----:B------:R-:W-:Y:S01]  /*0da0*/  IADD3 R18, P0, R18, R12, RZ ;  /* 0x0000000c12127210 */ /* 0x000fe20007f1e0ff */
[----:B------:R-:W-:Y:S01]  /*0db0*/  UIMAD.WIDE.U32 UR4, UR40, -0x33333333, URZ ;  /* 0xcccccccd280478a5 */ /* 0x000fe2000f8e003f */
[----:B------:R-:W-:-:S03]  /*0dc0*/  UMOV UR39, URZ ;  /* 0x0000003f00277c82 */ /* 0x000fc60008000000 */
[----:B------:R-:W-:Y:S01]  /*0dd0*/  USHF.R.U32.HI UR4, URZ, 0x2, UR5 ;  /* 0x000000023f047899 */ /* 0x000fe20008011605 */
[----:B------:R-:W-:-:S03]  /*0de0*/  IMAD.X R17, R23, 0x1, R17, P0 ;  /* 0x0000000117117824 */ /* 0x000fc600000e0611 */
[----:B------:R-:W-:Y:S02]  /*0df0*/  UIMAD UR38, UR4, -0x5, UR40 ;  /* 0xfffffffb042678a4 */ /* 0x000fe4000f8e0228 */
[----:B------:R-:W-:-:S12]  /*0e00*/  @UP0 ULOP3.LUT UR39, UR4, 0x1, URZ, 0xc0, !UPT ;  /* 0x0000000104270892 */ /* 0x000fd8000f8ec03f */
.L_x_11:
[----:B------:R-:W-:Y:S01]  /*0e10*/  ISETP.GE.U32.AND P0, PT, R18, UR8, PT ;  /* 0x0000000812007c0c */ /* 0x000fe2000bf06070 */
[----:B------:R-:W-:Y:S01]  /*0e20*/  IMAD.MOV.U32 R19, RZ, RZ, -0x1 ;  /* 0xffffffffff137424 */ /* 0x000fe200078e00ff */
[----:B------:R-:W-:Y:S01]  /*0e30*/  PRMT R8, RZ, 0x7610, R8 ;  /* 0x00007610ff087816 */ /* 0x000fe20000000008 */
[----:B------:R-:W-:Y:S01]  /*0e40*/  IMAD.MOV.U32 R22, RZ, RZ, -0x1 ;  /* 0xffffffffff167424 */ /* 0x000fe200078e00ff */
[----:B------:R-:W-:Y:S01]  /*0e50*/  ISETP.GE.U32.AND.EX P0, PT, R17, UR9, PT, P0 ;  /* 0x0000000911007c0c */ /* 0x000fe2000bf06100 */
[----:B------:R-:W-:-:S12]  /*0e60*/  IMAD.MOV.U32 R2, RZ, RZ, -0x1 ;  /* 0xffffffffff027424 */ /* 0x000fd800078e00ff */
[----:B------:R-:W-:Y:S05]  /*0e70*/  @P0 BRA `(.L_x_12) ;  /* 0x00000004002c0947 */ /* 0x000fea0003800000 */
[----:B------:R-:W1:Y:S01]  /*0e80*/  LDC.64 R26, c[0x0][0x628] ;  /* 0x00018a00ff1a7b82 */ /* 0x000e620000000a00 */
[----:B------:R-:W-:Y:S02]  /*0e90*/  IMAD.MOV.U32 R8, RZ, RZ, R18 ;  /* 0x000000ffff087224 */ /* 0x000fe400078e0012 */
[----:B------:R-:W-:-:S05]  /*0ea0*/  IMAD.MOV.U32 R9, RZ, RZ, R17 ;  /* 0x000000ffff097224 */ /* 0x000fca00078e0011 */
[----:B------:R-:W3:Y:S08]  /*0eb0*/  LDC R2, c[0x0][0x630] ;  /* 0x00018c00ff027b82 */ /* 0x000ef00000000800 */
[----:B------:R-:W4:Y:S01]  /*0ec0*/  LDC.64 R28, c[0x0][0x620] ;  /* 0x00018800ff1c7b82 */ /* 0x000f220000000a00 */
[----:B-1----:R-:W-:-:S04]  /*0ed0*/  ISETP.NE.U32.AND P0, PT, R26, RZ, PT ;  /* 0x000000ff1a00720c */ /* 0x002fc80003f05070 */
[----:B------:R-:W-:-:S13]  /*0ee0*/  ISETP.NE.AND.EX P0, PT, R27, RZ, PT, P0 ;  /* 0x000000ff1b00720c */ /* 0x000fda0003f05300 */
[----:B---34-:R-:W-:Y:S05]  /*0ef0*/  @!P0 BRA `(.L_x_13) ;  /* 0x0000000000288947 */ /* 0x018fea0003800000 */
[----:B0-----:R-:W0:Y:S02]  /*0f00*/  LDC R13, c[0x0][0x634] ;  /* 0x00018d00ff0d7b82 */ /* 0x001e240000000800 */
[----:B0-----:R-:W-:-:S05]  /*0f10*/  IADD3 R13, P0, R18, R13, RZ ;  /* 0x0000000d120d7210 */ /* 0x001fca0007f1e0ff */
[----:B------:R-:W-:-:S04]  /*0f20*/  IMAD.X R15, RZ, RZ, R17, P0 ;  /* 0x000000ffff0f7224 */ /* 0x000fc800000e0611 */
[----:B------:R-:W-:-:S04]  /*0f30*/  IMAD.WIDE.U32 R8, R15, R26, RZ ;  /* 0x0000001a0f087225 */ /* 0x000fc800078e00ff */
[----:B------:R-:W-:-:S04]  /*0f40*/  IMAD.WIDE.U32 R10, P0, R13, R27, R8 ;  /* 0x0000001b0d0a7225 */ /* 0x000fc80007800008 */
[----:B------:R-:W-:-:S04]  /*0f50*/  IMAD.WIDE.U32 R8, R13, R26, RZ ;  /* 0x0000001a0d087225 */ /* 0x000fc800078e00ff */
[----:B------:R-:W-:Y:S01]  /*0f60*/  IMAD.X R13, RZ, RZ, RZ, P0 ;  /* 0x000000ffff0d7224 */ /* 0x000fe200000e06ff */
[----:B------:R-:W-:Y:S01]  /*0f70*/  IADD3 RZ, P0, R9, R10, RZ ;  /* 0x0000000a09ff7210 */ /* 0x000fe20007f1e0ff */
[----:B------:R-:W-:-:S04]  /*0f80*/  IMAD.MOV.U32 R12, RZ, RZ, R11 ;  /* 0x000000ffff0c7224 */ /* 0x000fc800078e000b */
[----:B------:R-:W-:-:S08]  /*0f90*/  IMAD.WIDE.U32.X R8, R15, R27, R12, P0 ;  /* 0x0000001b0f087225 */ /* 0x000fd000000e040c */
.L_x_13:
[----:B------:R-:W1:Y:S01]  /*0fa0*/  LDC.64 R32, c[0x0][0x640] ;  /* 0x00019000ff207b82 */ /* 0x000e620000000a00 */
[-C--:B------:R-:W-:Y:S01]  /*0fb0*/  SHF.R.U64 R30, R8, R2.reuse, R9 ;  /* 0x00000002081e7219 */ /* 0x080fe20000001209 */
[----:B------:R-:W-:Y:S01]  /*0fc0*/  IMAD.MOV.U32 R19, RZ, RZ, R17 ;  /* 0x000000ffff137224 */ /* 0x000fe200078e0011 */
[----:B------:R-:W-:Y:S02]  /*0fd0*/  SHF.R.U32.HI R2, RZ, R2, R9 ;  /* 0x00000002ff027219 */ /* 0x000fe40000011609 */
[----:B------:R-:W-:-:S03]  /*0fe0*/  IADD3 R11, P0, RZ, -R30, RZ ;  /* 0x8000001eff0b7210 */ /* 0x000fc60007f1e0ff */
[----:B------:R-:W3:Y:S02]  /*0ff0*/  LDC R10, c[0x0][0x618] ;  /* 0x00018600ff0a7b82 */ /* 0x000ee40000000800 */
[----:B------:R-:W-:-:S04]  /*1000*/  IMAD.X R9, RZ, RZ, ~R2, P0 ;  /* 0x000000ffff097224 */ /* 0x000fc800000e0e02 */
[-C--:B------:R-:W-:Y:S02]  /*1010*/  IMAD R2, R9, R28.reuse, RZ ;  /* 0x0000001c09027224 */ /* 0x080fe400078e02ff */
[----:B0-----:R-:W0:Y:S01]  /*1020*/  LDC R13, c[0x0][0x608] ;  /* 0x00018200ff0d7b82 */ /* 0x001e220000000800 */
[----:B------:R-:W-:-:S04]  /*1030*/  IMAD.WIDE.U32 R8, R11, R28, R18 ;  /* 0x0000001c0b087225 */ /* 0x000fc800078e0012 */
[----:B------:R-:W-:Y:S02]  /*1040*/  IMAD R11, R11, R29, R2 ;  /* 0x0000001d0b0b7224 */ /* 0x000fe400078e0202 */
[----:B------:R-:W-:Y:S01]  /*1050*/  IMAD.MOV.U32 R2, RZ, RZ, -0x1 ;  /* 0xffffffffff027424 */ /* 0x000fe200078e00ff */
[----:B------:R-:W4:Y:S01]  /*1060*/  LDC R31, c[0x0][0x658] ;  /* 0x00019600ff1f7b82 */ /* 0x000f220000000800 */
[----:B------:R-:W-:Y:S01]  /*1070*/  IMAD.IADD R9, R9, 0x1, R11 ;  /* 0x0000000109097824 */ /* 0x000fe200078e020b */
[----:B-1----:R-:W-:Y:S01]  /*1080*/  ISETP.NE.U32.AND P0, PT, R32, RZ, PT ;  /* 0x000000ff2000720c */ /* 0x002fe20003f05070 */
[----:B------:R-:W-:-:S03]  /*1090*/  IMAD.MOV.U32 R28, RZ, RZ, 0x1 ;  /* 0x00000001ff1c7424 */ /* 0x000fc600078e00ff */
[----:B------:R-:W-:Y:S02]  /*10a0*/  ISETP.NE.AND.EX P0, PT, R33, RZ, PT, P0 ;  /* 0x000000ff2100720c */ /* 0x000fe40003f05300 */
[----:B------:R-:W1:Y:S01]  /*10b0*/  LDC R27, c[0x0][0x600] ;  /* 0x00018000ff1b7b82 */ /* 0x000e620000000800 */
[-CC-:B---3--:R-:W-:Y:S02]  /*10c0*/  SHF.R.U64 R25, R8, R10.reuse, R9.reuse ;  /* 0x0000000a08197219 */ /* 0x188fe40000001209 */
[----:B------:R-:W-:-:S05]  /*10d0*/  SHF.R.U32.HI R8, RZ, R10, R9 ;  /* 0x0000000aff087219 */ /* 0x000fca0000011609 */
[----:B------:R-:W3:Y:S01]  /*10e0*/  LDC R22, c[0x0][0x648] ;  /* 0x00019200ff167b82 */ /* 0x000ee20000000800 */
[-CC-:B0-----:R-:W-:Y:S02]  /*10f0*/  SHF.R.U64 R34, R25, R13.reuse, R8.reuse ;  /* 0x0000000d19227219 */ /* 0x181fe40000001208 */
[----:B------:R-:W-:-:S05]  /*1100*/  SHF.R.U32.HI R8, RZ, R13, R8 ;  /* 0x0000000dff087219 */ /* 0x000fca0000011608 */
[----:B------:R-:W0:Y:S01]  /*1110*/  LDC R26, c[0x0][0x638] ;  /* 0x00018e00ff1a7b82 */ /* 0x000e220000000800 */
[-CC-:B----4-:R-:W-:Y:S02]  /*1120*/  SHF.R.U64 R36, R34, R31.reuse, R8.reuse ;  /* 0x0000001f22247219 */ /* 0x190fe40000001208 */
[-C--:B------:R-:W-:Y:S02]  /*1130*/  SHF.L.U32 R2, R2, R31.reuse, RZ ;  /* 0x0000001f02027219 */ /* 0x080fe400000006ff */
[----:B------:R-:W-:Y:S01]  /*1140*/  SHF.R.U32.HI R9, RZ, R31, R8 ;  /* 0x0000001fff097219 */ /* 0x000fe20000011608 */
[----:B------:R-:W-:Y:S01]  /*1150*/  IMAD.MOV.U32 R8, RZ, RZ, R36 ;  /* 0x000000ffff087224 */ /* 0x000fe200078e0024 */
[----:B------:R-:W-:Y:S01]  /*1160*/  LOP3.LUT R15, RZ, R2, RZ, 0x33, !PT ;  /* 0x00000002ff0f7212 */ /* 0x000fe200078e33ff */
[----:B------:R-:W4:Y:S01]  /*1170*/  LDC R29, c[0x0][0x610] ;  /* 0x00018400ff1d7b82 */ /* 0x000f220000000800 */
[----:B------:R-:W-:Y:S05]  /*1180*/  @!P0 BRA `(.L_x_14) ;  /* 0x0000000000288947 */ /* 0x000fea0003800000 */
[----:B------:R-:W2:Y:S02]  /*1190*/  LDC R13, c[0x0][0x64c] ;  /* 0x00019300ff0d7b82 */ /* 0x000ea40000000800 */
[----:B--2---:R-:W-:-:S05]  /*11a0*/  IADD3 R13, P0, R36, R13, RZ ;  /* 0x0000000d240d7210 */ /* 0x004fca0007f1e0ff */
        /* <DEDUP_REMOVED lines=8> */
.L_x_14:
[----:B---3--:R-:W-:Y:S01]  /*1230*/  SHF.R.U64 R7, R8, R22, R9 ;  /* 0x0000001608077219 */ /* 0x008fe20000001209 */
[----:B-1----:R-:W-:Y:S01]  /*1240*/  VIADD R8, R27, 0xffffffff ;  /* 0xffffffff1b087836 */ /* 0x002fe20000000000 */
[----:B------:R-:W-:Y:S01]  /*1250*/  SHF.L.U32 R2, R28, R31, RZ ;  /* 0x0000001f1c027219 */ /* 0x000fe200000006ff */
[----:B------:R-:W-:Y:S01]  /*1260*/  @P1 IMAD R20, R21, R24, R6 ;  /* 0x0000001815141224 */ /* 0x000fe200078e0206 */
[----:B------:R-:W-:Y:S01]  /*1270*/  LOP3.LUT R15, R34, R15, RZ, 0xc0, !PT ;  /* 0x0000000f220f7212 */ /* 0x000fe200078ec0ff */
[----:B------:R-:W-:Y:S01]  /*1280*/  IMAD.MOV R9, RZ, RZ, -R7 ;  /* 0x000000ffff097224 */ /* 0x000fe200078e0a07 */
[----:B------:R-:W-:Y:S01]  /*1290*/  LOP3.LUT R8, R25, R8, RZ, 0xc0, !PT ;  /* 0x0000000819087212 */ /* 0x000fe200078ec0ff */
[----:B------:R-:W-:Y:S02]  /*12a0*/  IMAD.MOV.U32 R6, RZ, RZ, 0x1 ;  /* 0x00000001ff067424 */ /* 0x000fe400078e00ff */
[----:B------:R-:W-:Y:S02]  /*12b0*/  IMAD R15, R2, R7, R15 ;  /* 0x00000007020f7224 */ /* 0x000fe400078e020f */
[----:B0-----:R-:W-:-:S02]  /*12c0*/  IMAD R2, R9, R26, R36 ;  /* 0x0000001a09027224 */ /* 0x001fc400078e0224 */
[----:B----4-:R-:W-:Y:S02]  /*12d0*/  IMAD R19, R15, R29, R20 ;  /* 0x0000001d0f137224 */ /* 0x010fe400078e0214 */
[--C-:B------:R-:W-:Y:S01]  /*12e0*/  IMAD R2, R2, R27, R8.reuse ;  /* 0x0000001b02027224 */ /* 0x100fe200078e0208 */
[----:B------:R-:W-:-:S04]  /*12f0*/  PRMT R8, R6, 0x7610, R8 ;  /* 0x0000761006087816 */ /* 0x000fc80000000008 */
[----:B------:R-:W-:Y:S02]  /*1300*/  SEL R22, R2, R19, !P1 ;  /* 0x0000001302167207 */ /* 0x000fe40004800000 */
[----:B------:R-:W-:Y:S01]  /*1310*/  SEL R19, R19, R2, !P1 ;  /* 0x0000000213137207 */ /* 0x000fe20004800000 */
[----:B------:R-:W-:-:S07]  /*1320*/  IMAD.MOV.U32 R2, RZ, RZ, R30 ;  /* 0x000000ffff027224 */ /* 0x000fce00078e001e */
.L_x_12:
[----:B------:R-:W-:Y:S05]  /*1330*/  @!P3 BRA `(.L_x_15) ;  /* 0x00000000000cb947 */ /* 0x000fea0003800000 */
[----:B------:R-:W-:Y:S01]  /*1340*/  UCGABAR_WAIT ;  /* 0x0000000000007dc7 */ /* 0x000fe20008000000 */
[----:B------:R-:W-:Y:S01]  /*1350*/  CCTL.IVALL ;  /* 0x00000000ff00798f */ /* 0x000fe20002000000 */
[----:B------:R-:W-:Y:S05]  /*1360*/  BRA `(.L_x_16) ;  /* 0x0000000000047947 */ /* 0x000fea0003800000 */
.L_x_15:
[----:B------:R-:W-:Y:S06]  /*1370*/  BAR.SYNC.DEFER_BLOCKING 0x0 ;  /* 0x0000000000007b1d */ /* 0x000fec0000010000 */
.L_x_16:
[----:B------:R-:W-:Y:S05]  /*1380*/  @!P2 BRA `(.L_x_17) ;  /* 0x00000090008ca947 */ /* 0x000fea0003800000 */
[----:B------:R-:W-:-:S13]  /*1390*/  ISETP.GT.U32.AND P0, PT, R35, 0x1, PT ;  /* 0x000000012300780c */ /* 0x000fda0003f04070 */
[----:B------:R-:W-:Y:S05]  /*13a0*/  @P0 EXIT ;  /* 0x000000000000094d */ /* 0x000fea0003800000 */
.L_x_18:
[----:B------:R-:W-:-:S08]  /*13b0*/  NOP ;  /* 0x0000000000007918 */ /* 0x000fd00000000000 */
[----:B------:R-:W1:Y:S02]  /*13c0*/  USETMAXREG.TRY_ALLOC.CTAPOOL UP0, 0xe8 ;  /* 0x000000e8000079c8 */ /* 0x000e640008000600 */
[----:B-1----:R-:W-:-:S13]  /*13d0*/  PLOP3.LUT P0, PT, PT, PT, UP0, 0x80, 0x0 ;  /* 0x000000000000781c */ /* 0x002fda0003f0f008 */
[----:B------:R-:W-:Y:S05]  /*13e0*/  @!P0 BRA `(.L_x_18) ;  /* 0xfffffffc00f08947 */ /* 0x000fea000383ffff */
[----:B------:R-:W-:-:S13]  /*13f0*/  LOP3.LUT P0, RZ, R8, 0xff, RZ, 0xc0, !PT ;  /* 0x000000ff08ff7812 */ /* 0x000fda000780c0ff */
[----:B------:R-:W-:Y:S05]  /*1400*/  @!P0 EXIT ;  /* 0x000000000000894d */ /* 0x000fea0003800000 */
[----:B------:R-:W1:Y:S01]  /*1410*/  S2UR UR4, SR_CgaCtaId ;  /* 0x00000000000479c3 */ /* 0x000e620000008800 */
[----:B--2---:R-:W-:Y:S01]  /*1420*/  VIADD R0, R0, 0xffffffff ;  /* 0xffffffff00007836 */ /* 0x004fe20000000000 */
[CC--:B------:R-:W-:Y:S01]  /*1430*/  LEA.HI R4, R14.reuse, R3.reuse, RZ, 0x2 ;  /* 0x000000030e047211 */ /* 0x0c0fe200078f10ff */
[----:B------:R-:W-:Y:S01]  /*1440*/  UMOV UR41, 0x400 ;  /* 0x0000040000297882 */ /* 0x000fe20000000000 */
[----:B------:R-:W-:Y:S01]  /*1450*/  LEA.HI R14, R14, R3, RZ, 0x5 ;  /* 0x000000030e0e7211 */ /* 0x000fe200078f28ff */
[----:B------:R-:W-:Y:S01]  /*1460*/  UISETP.LT.AND UP0, UPT, UR40, 0x1, UPT ;  /* 0x000000012800788c */ /* 0x000fe2000bf01270 */
[----:B------:R-:W-:Y:S01]  /*1470*/  R2UR UR42, R0 ;  /* 0x00000000002a72ca */ /* 0x000fe200000e0000 */
[----:B------:R-:W-:Y:S01]  /*1480*/  USHF.L.U32 UR44, UR40, 0x1, URZ ;  /* 0x00000001282c7899 */ /* 0x000fe2000800063f */
[--C-:B------:R-:W-:Y:S01]  /*1490*/  SHF.R.S32.HI R156, RZ, 0x2, R4.reuse ;  /* 0x00000002ff9c7819 */ /* 0x100fe20000011404 */
[----:B------:R-:W-:Y:S01]  /*14a0*/  USEL UR43, UR40, 0x1, UP0 ;  /* 0x00000001282b7887 */ /* 0x000fe20008000000 */
[----:B------:R-:W-:-:S02]  /*14b0*/  SHF.R.S32.HI R5, RZ, 0x1f, R4 ;  /* 0x0000001fff057819 */ /* 0x000fc40000011404 */
[----:B------:R-:W-:Y:S01]  /*14c0*/  LOP3.LUT R158, R4, 0xfffffffc, RZ, 0xc0, !PT ;  /* 0xfffffffc049e7812 */ /* 0x000fe200078ec0ff */
[----:B------:R-:W-:Y:S01]  /*14d0*/  UIADD3 UR43, -UR43, UR40, URZ ;  /* 0x000000282b2b7290 */ /* 0x000fe2000fffe13f */
[----:B------:R-:W-:Y:S02]  /*14e0*/  LEA.HI R5, R5, R156, RZ, 0x3 ;  /* 0x0000009c05057211 */ /* 0x000fe400078f18ff */
[----:B------:R-:W-:Y:S01]  /*14f0*/  ISETP.NE.AND P0, PT, R0, RZ, PT ;  /* 0x000000ff0000720c */ /* 0x000fe20003f05270 */
[----:B------:R-:W-:Y:S01]  /*1500*/  IMAD.IADD R158, R3, 0x1, -R158 ;  /* 0x00000001039e7824 */ /* 0x000fe200078e0a9e */
[----:B------:R-:W-:Y:S01]  /*1510*/  LOP3.LUT R5, R5, 0xfffffff8, RZ, 0xc0, !PT ;  /* 0xfffffff805057812 */ /* 0x000fe200078ec0ff */
[----:B------:R-:W-:Y:S01]  /*1520*/  USHF.L.U32 UR42, UR42, 0x3, URZ ;  /* 0x000000032a2a7899 */ /* 0x000fe2000800063f */
[----:B------:R-:W-:Y:S02]  /*1530*/  LOP3.LUT R174, R16, 0x1, RZ, 0xfc, !PT ;  /* 0x0000000110ae7812 */ /* 0x000fe400078efcff */
[----:B------:R-:W-:Y:S01]  /*1540*/  SEL R175, RZ, 0x1, P0 ;  /* 0x00000001ffaf7807 */ /* 0x000fe20000000000 */
[----:B------:R-:W-:Y:S01]  /*1550*/  IMAD.IADD R156, R156, 0x1, -R5 ;  /* 0x000000019c9c7824 */ /* 0x000fe200078e0a05 */
[----:B-1----:R-:W-:Y:S01]  /*1560*/  ULEA UR41, UR4, UR41, 0x18 ;  /* 0x0000002904297291 */ /* 0x002fe2000f8ec03f */
[----:B------:R-:W-:Y:S01]  /*1570*/  SHF.R.S32.HI R5, RZ, 0x5, R14 ;  /* 0x00000005ff057819 */ /* 0x000fe2000001140e */
[----:B------:R-:W-:Y:S01]  /*1580*/  IMAD.U32 R160, RZ, RZ, UR42 ;  /* 0x0000002affa07e24 */ /* 0x000fe2000f8e00ff */
[----:B------:R-:W-:Y:S01]  /*1590*/  ULDC UR4, c[0x0][0x284] ;  /* 0x0000a10000047ab9 */ /* 0x000fe20000000800 */
[----:B------:R-:W-:Y:S01]  /*15a0*/  UIADD3 UR45, UR41, 0x60, URZ ;  /* 0x00000060292d7890 */ /* 0x000fe2000fffe03f */
[--C-:B------:R-:W-:Y:S01]  /*15b0*/  SHF.R.S32.HI R157, RZ, 0x1f, R156.reuse ;  /* 0x0000001fff9d7819 */ /* 0x100fe2000001149c */
[----:B------:R-:W-:Y:S01]  /*15c0*/  IMAD R163, R5, -0x10, -R156 ;  /* 0xfffffff005a37824 */ /* 0x000fe200078e0a9c */
[----:B------:R-:W-:-:S02]  /*15d0*/  LOP3.LUT R162, R160, 0x8, RZ, 0xc0, !PT ;  /* 0x00000008a0a27812 */ /* 0x000fc400078ec0ff */
[----:B------:R-:W-:Y:S01]  /*15e0*/  LOP3.LUT R160, R160, 0x8, RZ, 0xc, !PT ;  /* 0x00000008a0a07812 */ /* 0x000fe200078e0cff */
[----:B------:R-:W-:Y:S01]  /*15f0*/  IMAD.U32 R159, RZ, RZ, UR45 ;  /* 0x0000002dff9f7e24 */ /* 0x000fe2000f8e00ff */
[----:B------:R-:W-:Y:S01]  /*1600*/  LOP3.LUT R162, R162, 0x18, RZ, 0x3c, !PT ;  /* 0x00000018a2a27812 */ /* 0x000fe200078e3cff */
[----:B------:R-:W-:-:S04]  /*1610*/  IMAD.WIDE R156, R5, 0x10, R156 ;  /* 0x00000010059c7825 */ /* 0x000fc800078e029c */
[----:B------:R-:W-:Y:S02]  /*1620*/  VIADD R161, R159, UR42 ;  /* 0x0000002a9fa17c36 */ /* 0x000fe40008000000 */
[----:B------:R-:W-:-:S07]  /*1630*/  VIADD R163, R163, UR4 ;  /* 0x00000004a3a37c36 */ /* 0x000fce0008000000 */
.L_x_294:
[----:B------:R-:W-:Y:S01]  /*1640*/  SHF.L.U32 R0, R175, 0x1f, RZ ;  /* 0x0000001faf007819 */ /* 0x000fe200000006ff */
[----:B------:R-:W-:Y:S02]  /*1650*/  ULDC UR4, c[0x0][0x28c] ;  /* 0x0000a30000047ab9 */ /* 0x000fe40000000800 */
[----:B------:R-:W-:Y:S01]  /*1660*/  ISETP.LT.AND P1, PT, RZ, UR4, PT ;  /* 0x00000004ff007c0c */ /* 0x000fe2000bf21270 */
[----:B------:R-:W1:Y:S02]  /*1670*/  SYNCS.PHASECHK.TRANS64.TRYWAIT P0, [R159+UR42], R0 ;  /* 0x000000009f0075a7 */ /* 0x000e64000800016a */
[----:B-1-34-:R-:W-:Y:S10]  /*1680*/  @!P0 BRA `(.L_x_19) ;  /* 0x000000a000048947 */ /* 0x01aff40003800000 */
.L_x_317:
[----:B------:R-:W-:Y:S05]  /*1690*/  @P1 BRA `(.L_x_20) ;  /* 0x0000000000401947 */ /* 0x000fea0003800000 */
[----:B-1----:R-:W-:Y:S01]  /*16a0*/  MOV R0, 0x0 ;  /* 0x0000000000007802 */ /* 0x002fe20000000f00 */
[----:B------:R-:W-:Y:S01]  /*16b0*/  ULDC.64 UR4, c[0x4][0x68] ;  /* 0x01001a0000047ab9 */ /* 0x000fe20000000a00 */
[----:B------:R-:W-:Y:S01]  /*16c0*/  ULDC.64 UR6, c[0x4][0x8] ;  /* 0x0100020000067ab9 */ /* 0x000fe20000000a00 */
[----:B------:R-:W-:Y:S01]  /*16d0*/  IMAD.U32 R4, RZ, RZ, UR4 ;  /* 0x00000004ff047e24 */ /* 0x000fe2000f8e00ff */
[----:B------:R1:W2:Y:S01]  /*16e0*/  LDC.64 R14, c[0x4][R0] ;  /* 0x01000000000e7b82 */ /* 0x0002a20000000a00 */
[----:B------:R-:W-:Y:S01]  /*16f0*/  IMAD.U32 R5, RZ, RZ, UR5 ;  /* 0x00000005ff057e24 */ /* 0x000fe2000f8e00ff */
[----:B------:R-:W-:Y:S01]  /*1700*/  ULDC.64 UR4, c[0x4][0x70] ;  /* 0x01001c0000047ab9 */ /* 0x000fe20000000a00 */
[----:B------:R-:W-:Y:S02]  /*1710*/  IMAD.U32 R10, RZ, RZ, UR6 ;  /* 0x00000006ff0a7e24 */ /* 0x000fe4000f8e00ff */
[----:B------:R-:W-:Y:S02]  /*1720*/  IMAD.U32 R6, RZ, RZ, UR4 ;  /* 0x00000004ff067e24 */ /* 0x000fe4000f8e00ff */
[----:B------:R-:W-:-:S02]  /*1730*/  IMAD.U32 R7, RZ, RZ, UR5 ;  /* 0x00000005ff077e24 */ /* 0x000fc4000f8e00ff */
[----:B------:R-:W-:Y:S02]  /*1740*/  IMAD.U32 R11, RZ, RZ, UR7 ;  /* 0x00000007ff0b7e24 */ /* 0x000fe4000f8e00ff */
[----:B------:R-:W-:Y:S02]  /*1750*/  IMAD.MOV.U32 R8, RZ, RZ, 0x1e1 ;  /* 0x000001e1ff087424 */ /* 0x000fe400078e00ff */
[----:B0-----:R-:W-:Y:S02]  /*1760*/  IMAD.MOV.U32 R12, RZ, RZ, 0x1 ;  /* 0x00000001ff0c7424 */ /* 0x001fe400078e00ff */
[----:B-1----:R-:W-:-:S07]  /*1770*/  IMAD.MOV.U32 R13, RZ, RZ, RZ ;  /* 0x000000ffff0d7224 */ /* 0x002fce00078e00ff */
[----:B------:R-:W-:-:S07]  /*1780*/  LEPC R20, `(.L_x_20) ;  /* 0x000000001014794e */ /* 0x000fce0000000000 */
[----:B--2--5:R-:W-:Y:S05]  /*1790*/  CALL.ABS.NOINC R14 ;  /* 0x000000000e007343 */ /* 0x024fea0003c00000 */
.L_x_20:
[----:B------:R-:W-:-:S13]  /*17a0*/  ISETP.NE.AND P0, PT, R174, 0x3, PT ;  /* 0x00000003ae00780c */ /* 0x000fda0003f05270 */
[----:B------:R-:W-:Y:S05]  /*17b0*/  @!P0 BRA `(.L_x_21) ;  /* 0x0000000000048947 */ /* 0x000fea0003800000 */
[----:B------:R-:W-:Y:S01]  /*17c0*/  BPT.TRAP 0x1 ;  /* 0x000000040000795c */ /* 0x000fe20000300000 */
.L_x_21:
[----:B------:R-:W-:Y:S02]  /*17d0*/  IMAD.U32 R3, RZ, RZ, UR38 ;  /* 0x00000026ff037e24 */ /* 0x000fe4000f8e00ff */
[----:B-1----:R-:W-:-:S03]  /*17e0*/  IMAD.U32 R0, RZ, RZ, UR39 ;  /* 0x00000027ff007e24 */ /* 0x002fc6000f8e00ff */
[----:B------:R-:W-:Y:S02]  /*17f0*/  LEA R3, R3, UR41, 0x3 ;  /* 0x0000002903037c11 */ /* 0x000fe4000f8e18ff */
[----:B------:R-:W-:-:S04]  /*1800*/  SHF.L.U32 R0, R0, 0x1f, RZ ;  /* 0x0000001f00007819 */ /* 0x000fc800000006ff */
[----:B------:R1:W2:Y:S01]  /*1810*/  SYNCS.PHASECHK.TRANS64.TRYWAIT P1, [R3+URZ], R0 ;  /* 0x00000000030075a7 */ /* 0x0002a2000802017f */
[----:B------:R-:W-:Y:S05]  /*1820*/  @!P0 BRA `(.L_x_22) ;  /* 0x0000000000048947 */ /* 0x000fea0003800000 */
[----:B------:R-:W-:Y:S01]  /*1830*/  BPT.TRAP 0x1 ;  /* 0x000000040000795c */ /* 0x000fe20000300000 */
.L_x_22:
[----:B------:R-:W-:-:S05]  /*1840*/  IMAD.U32 R4, RZ, RZ, UR43 ;  /* 0x0000002bff047e24 */ /* 0x000fca000f8e00ff */
[----:B------:R-:W-:Y:S01]  /*1850*/  ISETP.GE.AND P2, PT, R4, 0x1, PT ;  /* 0x000000010400780c */ /* 0x000fe20003f46270 */
[----:B--2---:R-:W-:-:S12]  /*1860*/  @P1 BRA `(.L_x_23) ;  /* 0x0000000000081947 */ /* 0x004fd80003800000 */
[----:B------:R-:W2:Y:S02]  /*1870*/  SYNCS.PHASECHK.TRANS64.TRYWAIT P1, [R3+URZ], R0 ;  /* 0x00000000030075a7 */ /* 0x000ea4000802017f */
[----:B--2---:R-:W-:Y:S05]  /*1880*/  @!P1 BRA `(.L_x_24) ;  /* 0x0000009c00989947 */ /* 0x004fea0003800000 */
.L_x_23:
[----:B------:R-:W-:Y:S05]  /*1890*/  WARPSYNC.ALL ;  /* 0x0000000000007948 */ /* 0x000fea0003800000 */
[----:B------:R-:W-:Y:S01]  /*18a0*/  UIADD3 UR4, UR41, 0x180, URZ ;  /* 0x0000018029047890 */ /* 0x000fe2000fffe03f */
[----:B------:R-:W-:Y:S01]  /*18b0*/  WARPGROUP.ARRIVE ;  /* 0x00000000000079c5 */ /* 0x000fe20000000000 */
[----:B------:R-:W-:Y:S02]  /*18c0*/  UIADD3 UR5, UR41, 0xa180, URZ ;  /* 0x0000a18029057890 */ /* 0x000fe4000fffe03f */
[----:B------:R-:W-:Y:S02]  /*18d0*/  USHF.R.U32.HI UR4, URZ, 0x4, UR4 ;  /* 0x000000043f047899 */ /* 0x000fe40008011604 */
[----:B------:R-:W-:-:S02]  /*18e0*/  USHF.R.U32.HI UR5, URZ, 0x4, UR5 ;  /* 0x000000043f057899 */ /* 0x000fc40008011605 */
[----:B------:R-:W-:Y:S02]  /*18f0*/  ULOP3.LUT UR4, UR4, 0x3fff, URZ, 0xc0, !UPT ;  /* 0x00003fff04047892 */ /* 0x000fe4000f8ec03f */
[----:B------:R-:W-:Y:S02]  /*1900*/  ULOP3.LUT UR5, UR5, 0x3fff, URZ, 0xc0, !UPT ;  /* 0x00003fff05057892 */ /* 0x000fe4000f8ec03f */
[----:B------:R-:W-:Y:S02]  /*1910*/  ULOP3.LUT UR8, UR4, 0x10000, URZ, 0xfc, !UPT ;  /* 0x0001000004087892 */ /* 0x000fe4000f8efc3f */
[----:B------:R-:W-:Y:S02]  /*1920*/  ULOP3.LUT UR9, UR5, 0x10000, URZ, 0xfc, !UPT ;  /* 0x0001000005097892 */ /* 0x000fe4000f8efc3f */
[----:B------:R-:W-:Y:S02]  /*1930*/  ULEA UR10, UR38, UR8, 0x9 ;  /* 0x00000008260a7291 */ /* 0x000fe4000f8e483f */
[----:B------:R-:W-:Y:S01]  /*1940*/  ULEA UR11, UR38, UR9, 0xb ;  /* 0x00000009260b7291 */ /* 0x000fe2000f8e583f */
[----:B------:R-:W-:Y:S01]  /*1950*/  UMOV UR5, 0x40000040 ;  /* 0x4000004000057882 */ /* 0x000fe20000000000 */
[----:B------:R-:W-:-:S03]  /*1960*/  UMOV UR7, 0x40000040 ;  /* 0x4000004000077882 */ /* 0x000fc60000000000 */
[----:B------:R-:W-:Y:S02]  /*1970*/  UMOV UR4, UR10 ;  /* 0x0000000a00047c82 */ /* 0x000fe40008000000 */
[----:B------:R-:W-:Y:S02]  /*1980*/  UMOV UR6, UR11 ;  /* 0x0000000b00067c82 */ /* 0x000fe40008000000 */
[----:B------:R-:W-:Y:S01]  /*1990*/  HGMMA.64x256x16.F32 R24, gdesc[UR4], RZ, !UPT, gsb0 ;  /* 0x03e00000041879f0 */ /* 0x000fe2000c0008ff */
[----:B------:R-:W-:Y:S02]  /*19a0*/  UIADD3 UR4, UR10, 0x2, URZ ;  /* 0x000000020a047890 */ /* 0x000fe4000fffe03f */
[----:B------:R-:W-:Y:S01]  /*19b0*/  UIADD3 UR6, UR11, 0x2, URZ ;  /* 0x000000020b067890 */ /* 0x000fe2000fffe03f */
[----:B------:R-:W-:Y:S01]  /*19c0*/  UMOV UR5, 0x40000040 ;  /* 0x4000004000057882 */ /* 0x000fe20000000000 */
[----:B------:R-:W-:Y:S01]  /*19d0*/  UMOV UR7, 0x40000040 ;  /* 0x4000004000077882 */ /* 0x000fe20000000000 */
[----:B------:R-:W-:-:S02]  /*19e0*/  WARPGROUP.DEPBAR.LE gsb0, 0x0 ;  /* 0x00008000000079c5 */ /* 0x000fc40000010000 */
[----:B------:R-:W-:-:S15]  /*19f0*/  WARPGROUP.ARRIVE ;  /* 0x00000000000079c5 */ /* 0x000fde0000000000 */
[----:B------:R-:W-:-:S05]  /*1a00*/  NOP ;  /* 0x0000000000007918 */ /* 0x000fca0000000000 */
[----:B------:R-:W-:Y:S01]  /*1a10*/  HGMMA.64x256x16.F32 R24, gdesc[UR4], R24, gsb0 ;  /* 0x03e00000041879f0 */ /* 0x000fe20008000818 */
[----:B------:R-:W-:Y:S02]  /*1a20*/  UIADD3 UR4, UR10, 0x4, URZ ;  /* 0x000000040a047890 */ /* 0x000fe4000fffe03f */
[----:B------:R-:W-:Y:S01]  /*1a30*/  UIADD3 UR6, UR11, 0x4, URZ ;  /* 0x000000040b067890 */ /* 0x000fe2000fffe03f */
[----:B------:R-:W-:Y:S01]  /*1a40*/  UMOV UR5, 0x40000040 ;  /* 0x4000004000057882 */ /* 0x000fe20000000000 */
[----:B------:R-:W-:Y:S01]  /*1a50*/  UMOV UR7, 0x40000040 ;  /* 0x4000004000077882 */ /* 0x000fe20000000000 */
[----:B------:R-:W-:Y:S02]  /*1a60*/  WARPGROUP.DEPBAR.LE gsb0, 0x0 ;  /* 0x00008000000079c5 */ /* 0x000fe40000010000 */
        /* <DEDUP_REMOVED lines=10> */
[----:B------:R-:W-:Y:S03]  /*1b10*/  HGMMA.64x256x16.F32 R24, gdesc[UR4], R24, gsb0 ;  /* 0x03e00000041879f0 */ /* 0x000fe60008000818 */
[----:B------:R-:W-:Y:S02]  /*1b20*/  WARPGROUP.DEPBAR.LE gsb0, 0x0 ;  /* 0x00008000000079c5 */ /* 0x000fe40000010000 */
[----:B------:R-:W-:Y:S05]  /*1b30*/  @!P2 BRA `(.L_x_25) ;  /* 0x000000040020a947 */ /* 0x000fea0003800000 */
[----:B------:R-:W-:Y:S01]  /*1b40*/  UIADD3 UR4, UR38, 0x1, URZ ;  /* 0x0000000126047890 */ /* 0x000fe2000fffe03f */
[----:B-12---:R-:W-:Y:S02]  /*1b50*/  IMAD.U32 R0, RZ, RZ, UR43 ;  /* 0x0000002bff007e24 */ /* 0x006fe4000f8e00ff */
[----:B------:R-:W-:Y:S01]  /*1b60*/  IMAD.U32 R3, RZ, RZ, UR38 ;  /* 0x00000026ff037e24 */ /* 0x000fe2000f8e00ff */
[----:B------:R-:W-:-:S04]  /*1b70*/  UISETP.NE.AND UP0, UPT, UR4, 0x5, UPT ;  /* 0x000000050400788c */ /* 0x000fc8000bf05270 */
[----:B------:R-:W-:Y:S02]  /*1b80*/  USEL UR5, URZ, 0x1, UP0 ;  /* 0x000000013f057887 */ /* 0x000fe40008000000 */
[----:B------:R-:W-:Y:S02]  /*1b90*/  USEL UR10, UR4, URZ, UP0 ;  /* 0x0000003f040a7287 */ /* 0x000fe40008000000 */
[----:B------:R-:W-:-:S06]  /*1ba0*/  ULOP3.LUT UR5, UR39, UR5, URZ, 0x3c, !UPT ;  /* 0x0000000527057292 */ /* 0x000fcc000f8e3c3f */
[----:B------:R-:W-:-:S07]  /*1bb0*/  IMAD.U32 R6, RZ, RZ, UR5 ;  /* 0x00000005ff067e24 */ /* 0x000fce000f8e00ff */
.L_x_32:
[----:B------:R-:W-:Y:S05]  /*1bc0*/  @!P0 BRA `(.L_x_26) ;  /* 0x0000000000048947 */ /* 0x000fea0003800000 */
[----:B------:R-:W-:Y:S01]  /*1bd0*/  BPT.TRAP 0x1 ;  /* 0x000000040000795c */ /* 0x000fe20000300000 */
.L_x_26:
[----:B------:R-:W-:Y:S01]  /*1be0*/  ULEA UR4, UR10, UR41, 0x3 ;  /* 0x000000290a047291 */ /* 0x000fe2000f8e183f */
[----:B------:R-:W-:-:S08]  /*1bf0*/  SHF.L.U32 R4, R6, 0x1f, RZ ;  /* 0x0000001f06047819 */ /* 0x000fd000000006ff */
[----:B------:R1:W2:Y:S01]  /*1c00*/  SYNCS.PHASECHK.TRANS64.TRYWAIT P1, [UR4], R4 ;  /* 0x00000004ff0075a7 */ /* 0x0002a20008020144 */
[----:B------:R-:W-:Y:S05]  /*1c10*/  @!P0 BRA `(.L_x_27) ;  /* 0x0000000000048947 */ /* 0x000fea0003800000 */
[----:B------:R-:W-:Y:S01]  /*1c20*/  BPT.TRAP 0x1 ;  /* 0x000000040000795c */ /* 0x000fe20000300000 */
.L_x_27:
[----:B--2---:R-:W-:Y:S05]  /*1c30*/  @P1 BRA `(.L_x_28) ;  /* 0x0000000000081947 */ /* 0x004fea0003800000 */
[----:B------:R-:W2:Y:S02]  /*1c40*/  SYNCS.PHASECHK.TRANS64.TRYWAIT P1, [UR4], R4 ;  /* 0x00000004ff0075a7 */ /* 0x000ea40008020144 */
[----:B--2---:R-:W-:Y:S05]  /*1c50*/  @!P1 BRA `(.L_x_29) ;  /* 0x0000009800b89947 */ /* 0x004fea0003800000 */
.L_x_28:
[----:B------:R-:W-:Y:S01]  /*1c60*/  ULEA UR11, UR10, UR8, 0x9 ;  /* 0x000000080a0b7291 */ /* 0x000fe2000f8e483f */
[----:B------:R-:W-:Y:S01]  /*1c70*/  WARPGROUP.ARRIVE ;  /* 0x00000000000079c5 */ /* 0x000fe20000000000 */
[----:B------:R-:W-:Y:S01]  /*1c80*/  ULEA UR12, UR10, UR9, 0xb ;  /* 0x000000090a0c7291 */ /* 0x000fe2000f8e583f */
[----:B------:R-:W-:Y:S01]  /*1c90*/  UMOV UR5, 0x40000040 ;  /* 0x4000004000057882 */ /* 0x000fe20000000000 */
[----:B------:R-:W-:-:S03]  /*1ca0*/  UMOV UR7, 0x40000040 ;  /* 0x4000004000077882 */ /* 0x000fc60000000000 */
[----:B------:R-:W-:Y:S02]  /*1cb0*/  UMOV UR4, UR11 ;  /* 0x0000000b00047c82 */ /* 0x000fe40008000000 */
[----:B------:R-:W-:Y:S02]  /*1cc0*/  UMOV UR6, UR12 ;  /* 0x0000000c00067c82 */ /* 0x000fe40008000000 */
[----:B------:R-:W-:Y:S01]  /*1cd0*/  HGMMA.64x256x16.F32 R24, gdesc[UR4], R24, gsb0 ;  /* 0x03e00000041879f0 */ /* 0x000fe20008000818 */
        /* <DEDUP_REMOVED lines=26> */
[----:B------:R-:W-:Y:S01]  /*1e80*/  BPT.TRAP 0x1 ;  /* 0x000000040000795c */ /* 0x000fe20000300000 */
.L_x_30:
[----:B------:R-:W-:-:S13]  /*1e90*/  ISETP.NE.AND P1, PT, R155, RZ, PT ;  /* 0x000000ff9b00720c */ /* 0x000fda0003f25270 */
[----:B-12---:R-:W-:-:S05]  /*1ea0*/  @P1 LEA R4, R3, UR41, 0x3 ;  /* 0x0000002903041c11 */ /* 0x006fca000f8e18ff */
[----:B------:R-:W-:-:S05]  /*1eb0*/  @P1 VIADD R5, R4, 0x28 ;  /* 0x0000002804051836 */ /* 0x000fca0000000000 */
[----:B------:R-:W-:-:S04]  /*1ec0*/  @P1 PRMT R5, R152, 0x654, R5 ;  /* 0x0000065498051816 */ /* 0x000fc80000000005 */
[----:B------:R1:W-:Y:S01]  /*1ed0*/  @P1 SYNCS.ARRIVE.TRANS64.RED.A1T0 RZ, [R5+URZ], RZ ;  /* 0x000000ff05ff19a7 */ /* 0x0003e2000810043f */
[----:B------:R-:W-:-:S13]  /*1ee0*/  ISETP.GT.U32.AND P1, PT, R16, 0x1, PT ;  /* 0x000000011000780c */ /* 0x000fda0003f24070 */
[----:B-1----:R-:W-:Y:S05]  /*1ef0*/  @P1 BRA `(.L_x_31) ;  /* 0x0000000000041947 */ /* 0x002fea0003800000 */
[----:B------:R-:W-:Y:S01]  /*1f00*/  BPT.TRAP 0x1 ;  /* 0x000000040000795c */ /* 0x000fe20000300000 */
.L_x_31:
[----:B------:R-:W-:Y:S01]  /*1f10*/  UIADD3 UR10, UR10, 0x1, URZ ;  /* 0x000000010a0a7890 */ /* 0x000fe2000fffe03f */
[C---:B------:R-:W-:Y:S01]  /*1f20*/  ISETP.GT.AND P2, PT, R0.reuse, 0x1, PT ;  /* 0x000000010000780c */ /* 0x040fe20003f44270 */
[----:B------:R-:W-:Y:S02]  /*1f30*/  VIADD R3, R3, 0x1 ;  /* 0x0000000103037836 */ /* 0x000fe40000000000 */
[----:B------:R-:W-:Y:S01]  /*1f40*/  UISETP.NE.AND UP0, UPT, UR10, 0x5, UPT ;  /* 0x000000050a00788c */ /* 0x000fe2000bf05270 */
[----:B------:R-:W-:Y:S02]  /*1f50*/  VIADD R0, R0, 0xffffffff ;  /* 0xffffffff00007836 */ /* 0x000fe40000000000 */
[C---:B------:R-:W-:Y:S01]  /*1f60*/  ISETP.NE.AND P1, PT, R3.reuse, 0x5, PT ;  /* 0x000000050300780c */ /* 0x040fe20003f25270 */
[----:B------:R-:W-:Y:S02]  /*1f70*/  USEL UR4, URZ, 0x1, UP0 ;  /* 0x000000013f047887 */ /* 0x000fe40008000000 */
[----:B------:R-:W-:Y:S01]  /*1f80*/  USEL UR10, UR10, URZ, UP0 ;  /* 0x0000003f0a0a7287 */ /* 0x000fe20008000000 */
[----:B------:R-:W-:-:S03]  /*1f90*/  SEL R3, R3, RZ, P1 ;  /* 0x000000ff03037207 */ /* 0x000fc60000800000 */
[----:B------:R-:W-:Y:S01]  /*1fa0*/  LOP3.LUT R6, R6, UR4, RZ, 0x3c, !PT ;  /* 0x0000000406067c12 */ /* 0x000fe2000f8e3cff */
[----:B------:R-:W-:Y:S07]  /*1fb0*/  @P2 BRA `(.L_x_32) ;  /* 0xfffffffc00002947 */ /* 0x000fee000383ffff */
.L_x_25:
[----:B-12---:R-:W1:Y:S01]  /*1fc0*/  LDC R0, c[0x0][0x28c] ;  /* 0x0000a300ff007b82 */ /* 0x006e620000000800 */
[----:B------:R2:W-:Y:S01]  /*1fd0*/  SYNCS.ARRIVE.TRANS64.A1T0 RZ, [R160+UR45], RZ ;  /* 0x000000ffa0ff79a7 */ /* 0x0005e2000810002d */
[----:B-1----:R-:W-:-:S13]  /*1fe0*/  ISETP.GE.AND P1, PT, R0, 0x1, PT ;  /* 0x000000010000780c */ /* 0x002fda0003f26270 */
[----:B--2---:R-:W-:Y:S05]  /*1ff0*/  @!P1 BRA `(.L_x_33) ;  /* 0x0000000000449947 */ /* 0x004fea0003800000 */
[----:B------:R-:W-:Y:S05]  /*2000*/  @!P0 BRA `(.L_x_34) ;  /* 0x0000000000048947 */ /* 0x000fea0003800000 */
[----:B------:R-:W-:Y:S01]  /*2010*/  BPT.TRAP 0x1 ;  /* 0x000000040000795c */ /* 0x000fe20000300000 */
.L_x_34:
[----:B------:R-:W-:-:S13]  /*2020*/  ISETP.NE.AND P0, PT, R155, RZ, PT ;  /* 0x000000ff9b00720c */ /* 0x000fda0003f05270 */
[----:B------:R-:W-:-:S05]  /*2030*/  VOTEU.ANY UP0, P0 ;  /* 0x00000000003f7886 */ /* 0x000fca0000000100 */
[----:B------:R-:W-:-:S06]  /*2040*/  @UP0 UIADD3 UR4, UR43, UR38, URZ ;  /* 0x000000262b040290 */ /* 0x000fcc000fffe03f */
[----:B------:R-:W-:Y:S02]  /*2050*/  IMAD.U32 R4, RZ, RZ, UR4 ;  /* 0x00000004ff047e24 */ /* 0x000fe4000f8e00ff */
[----:B------:R-:W-:Y:S02]  /*2060*/  IMAD.U32 R3, RZ, RZ, UR4 ;  /* 0x00000004ff037e24 */ /* 0x000fe4000f8e00ff */
[----:B------:R-:W-:-:S05]  /*2070*/  @P0 IMAD.WIDE.U32 R4, R4, -0x33333333, RZ ;  /* 0xcccccccd04040825 */ /* 0x000fca00078e00ff */
[----:B------:R-:W-:-:S05]  /*2080*/  @P0 SHF.R.U32.HI R0, RZ, 0x2, R5 ;  /* 0x00000002ff000819 */ /* 0x000fca0000011605 */
[----:B------:R-:W-:-:S05]  /*2090*/  @P0 IMAD R0, R0, -0x5, R3 ;  /* 0xfffffffb00000824 */ /* 0x000fca00078e0203 */
[----:B------:R-:W-:-:S05]  /*20a0*/  @P0 LEA R0, R0, UR41, 0x3 ;  /* 0x0000002900000c11 */ /* 0x000fca000f8e18ff */
[----:B------:R-:W-:-:S05]  /*20b0*/  @P0 VIADD R3, R0, 0x28 ;  /* 0x0000002800030836 */ /* 0x000fca0000000000 */
[----:B------:R-:W-:-:S04]  /*20c0*/  @P0 PRMT R3, R152, 0x654, R3 ;  /* 0x0000065498030816 */ /* 0x000fc80000000003 */
[----:B------:R1:W-:Y:S01]  /*20d0*/  @P0 SYNCS.ARRIVE.TRANS64.RED.A1T0 RZ, [R3+URZ], RZ ;  /* 0x000000ff03ff09a7 */ /* 0x0003e2000810043f */
[----:B------:R-:W-:-:S13]  /*20e0*/  ISETP.GT.U32.AND P0, PT, R16, 0x1, PT ;  /* 0x000000011000780c */ /* 0x000fda0003f04070 */
[----:B-1----:R-:W-:Y:S05]  /*20f0*/  @P0 BRA `(.L_x_33) ;  /* 0x0000000000040947 */ /* 0x002fea0003800000 */
[----:B------:R-:W-:Y:S01]  /*2100*/  BPT.TRAP 0x1 ;  /* 0x000000040000795c */ /* 0x000fe20000300000 */
.L_x_33:
[----:B------:R-:W-:Y:S01]  /*2110*/  SHF.L.U32 R0, R175, 0x1f, RZ ;  /* 0x0000001faf007819 */ /* 0x000fe200000006ff */
[----:B------:R-:W-:Y:S01]  /*2120*/  UIADD3 UR38, UR44, UR38, URZ ;  /* 0x000000262c267290 */ /* 0x000fe2000fffe03f */
[----:B------:R-:W1:Y:S01]  /*2130*/  LDC R15, c[0x0][0x288] ;  /* 0x0000a200ff0f7b82 */ /* 0x000e620000000800 */
[----:B------:R-:W-:Y:S01]  /*2140*/  UISETP.GE.U32.AND UP1, UPT, UR44, 0x5, UPT ;  /* 0x000000052c00788c */ /* 0x000fe2000bf26070 */
[----:B------:R-:W-:Y:S01]  /*2150*/  IMAD.SHL.U32 R8, R158, 0x2, RZ ;  /* 0x000000029e087824 */ /* 0x000fe200078e00ff */
[----:B------:R-:W-:Y:S02]  /*2160*/  UISETP.GT.U32.AND UP0, UPT, UR38, 0x4, UPT ;  /* 0x000000042600788c */ /* 0x000fe4000bf04070 */
[----:B------:R-:W-:Y:S02]  /*2170*/  UIMAD.WIDE.U32 UR4, UR38, -0x33333333, URZ ;  /* 0xcccccccd260478a5 */ /* 0x000fe4000f8e003f */
[----:B------:R-:W-:Y:S01]  /*2180*/  UISETP.LT.U32.AND UP0, UPT, UR44, 0x5, UP0 ;  /* 0x000000052c00788c */ /* 0x000fe20008701070 */
[----:B------:R-:W2:Y:S01]  /*2190*/  SYNCS.PHASECHK.TRANS64.TRYWAIT P0, [R159+UR42+0x10], R0 ;  /* 0x000010009f0075a7 */ /* 0x000ea2000800016a */
[----:B------:R-:W-:Y:S01]  /*21a0*/  USHF.R.U32.HI UR4, URZ, 0x2, UR5 ;  /* 0x000000023f047899 */ /* 0x000fe20008011605 */
[----:B------:R-:W-:Y:S01]  /*21b0*/  SHF.R.S32.HI R9, RZ, 0x1f, R8 ;  /* 0x0000001fff097819 */ /* 0x000fe20000011408 */
[----:B------:R-:W-:-:S02]  /*21c0*/  USEL UR6, URZ, 0x1, !UP0 ;  /* 0x000000013f067887 */ /* 0x000fc4000c000000 */
[----:B------:R-:W-:Y:S02]  /*21d0*/  UIMAD UR38, UR4, -0x5, UR38 ;  /* 0xfffffffb042678a4 */ /* 0x000fe4000f8e0226 */
[----:B------:R-:W-:-:S04]  /*21e0*/  ULOP3.LUT UR39, UR39, UR6, URZ, 0x3c, !UPT ;  /* 0x0000000627277292 */ /* 0x000fc8000f8e3c3f */
[----:B------:R-:W-:Y:S01]  /*21f0*/  @UP1 ULOP3.LUT UR39, UR39, 0x1, UR4, 0x78, !UPT ;  /* 0x0000000127271892 */ /* 0x000fe2000f8e7804 */
[----:B-12---:R-:W-:Y:S11]  /*2200*/  @!P0 BRA `(.L_x_35) ;  /* 0x0000009400648947 */ /* 0x006ff60003800000 */
.L_x_318:
[----:B------:R-:W-:Y:S01]  /*2210*/  IMAD.SHL.U32 R14, R19, 0x40, RZ ;  /* 0x00000040130e7824 */ /* 0x000fe200078e00ff */
[----:B------:R-:W-:Y:S01]  /*2220*/  ULDC UR6, c[0x0][0x284] ;  /* 0x0000a10000067ab9 */ /* 0x000fe20000000800 */
[----:B0-----:R-:W-:Y:S01]  /*2230*/  IMAD.SHL.U32 R12, R22, 0x100, RZ ;  /* 0x00000100160c7824 */ /* 0x001fe200078e00ff */
[----:B------:R-:W-:Y:S01]  /*2240*/  SHF.R.S32.HI R165, RZ, 0x1f, R2 ;  /* 0x0000001fffa57819 */ /* 0x000fe20000011402 */
[----:B------:R-:W-:Y:S01]  /*2250*/  ULDC.64 UR4, c[0x0][0x5d0] ;  /* 0x0001740000047ab9 */ /* 0x000fe20000000a00 */
[----:B------:R-:W-:Y:S01]  /*2260*/  ISETP.GE.AND P0, PT, R14, UR6, PT ;  /* 0x000000060e007c0c */ /* 0x000fe2000bf06270 */
[----:B------:R-:W-:Y:S01]  /*2270*/  IMAD.WIDE.U32 R4, R2, UR4, R8 ;  /* 0x0000000402047c25 */ /* 0x000fe2000f8e0008 */
[----:B------:R-:W-:Y:S02]  /*2280*/  SHF.R.S32.HI R13, RZ, 0x1f, R12 ;  /* 0x0000001fff0d7819 */ /* 0x000fe4000001140c */
[C---:B------:R-:W-:Y:S01]  /*2290*/  ISETP.GE.OR P0, PT, R12.reuse, R15, P0 ;  /* 0x0000000f0c00720c */ /* 0x040fe20000706670 */
[----:B------:R-:W-:Y:S01]  /*22a0*/  IMAD R3, R165, UR4, RZ ;  /* 0x00000004a5037c24 */ /* 0x000fe2000f8e02ff */
[----:B------:R-:W-:-:S03]  /*22b0*/  IADD3 R6, P1, R12, R4, RZ ;  /* 0x000000040c067210 */ /* 0x000fc60007f3e0ff */
[----:B------:R-:W-:-:S05]  /*22c0*/  IMAD R3, R2, UR5, R3 ;  /* 0x0000000502037c24 */ /* 0x000fca000f8e0203 */
[----:B------:R-:W-:-:S03]  /*22d0*/  IADD3.X R7, R13, R5, R3, P1, !PT ;  /* 0x000000050d077210 */ /* 0x000fc60000ffe403 */
[----:B------:R-:W-:Y:S05]  /*22e0*/  @P0 BRA `(.L_x_36) ;  /* 0x0000007c00040947 */ /* 0x000fea0003800000 */
[----:B------:R-:W0:Y:S01]  /*22f0*/  LDC.64 R10, c[0x0][0x5c8] ;  /* 0x00017200ff0a7b82 */ /* 0x000e220000000a00 */
[----:B-----5:R-:W-:Y:S01]  /*2300*/  FSETP.NEU.AND P1, PT, R154, RZ, PT ;  /* 0x000000ff9a00720b */ /* 0x020fe20003f2d000 */
[----:B------:R-:W-:Y:S01]  /*2310*/  IMAD R3, R158, -0x2, R15 ;  /* 0xfffffffe9e037824 */ /* 0x000fe200078e020f */
[----:B------:R-:W-:Y:S01]  /*2320*/  BSSY B0, `(.L_x_36) ;  /* 0x00007bd000007945 */ /* 0x000fe20003800000 */
[----:B------:R-:W-:-:S04]  /*2330*/  IMAD.WIDE R166, R19, 0x40, R156 ;  /* 0x0000004013a67825 */ /* 0x000fc800078e029c */
[----:B-1----:R-:W-:Y:S02]  /*2340*/  IMAD.IADD R0, R3, 0x1, -R12 ;  /* 0x0000000103007824 */ /* 0x002fe400078e0a0c */
[----:B------:R-:W-:-:S03]  /*2350*/  IMAD.IADD R3, R163, 0x1, -R14 ;  /* 0x00000001a3037824 */ /* 0x000fc600078e0a0e */
[----:B------:R-:W-:-:S04]  /*2360*/  ISETP.GT.AND P0, PT, R0, RZ, PT ;  /* 0x000000ff0000720c */ /* 0x000fc80003f04270 */
[----:B------:R-:W-:Y:S01]  /*2370*/  ISETP.GT.AND P3, PT, R3, RZ, P0 ;  /* 0x000000ff0300720c */ /* 0x000fe20000764270 */
[-C--:B0-----:R-:W-:Y:S02]  /*2380*/  IMAD R4, R167, R10.reuse, RZ ;  /* 0x0000000aa7047224 */ /* 0x081fe400078e02ff */
[----:B------:R-:W-:-:S04]  /*2390*/  IMAD.WIDE.U32 R6, R166, R10, R6 ;  /* 0x0000000aa6067225 */ /* 0x000fc800078e0006 */
[----:B------:R-:W-:-:S04]  /*23a0*/  IMAD R5, R166, R11, R4 ;  /* 0x0000000ba6057224 */ /* 0x000fc800078e0204 */
[----:B------:R-:W-:Y:S01]  /*23b0*/  IMAD.IADD R181, R7, 0x1, R5 ;  /* 0x0000000107b57824 */ /* 0x000fe200078e0205 */
[----:B------:R-:W-:Y:S06]  /*23c0*/  @!P1 BRA `(.L_x_37) ;  /* 0x0000005400a09947 */ /* 0x000fec0003800000 */
[----:B------:R-:W0:Y:S01]  /*23d0*/  LDC.64 R20, c[0x0][0x5b8] ;  /* 0x00016e00ff147b82 */ /* 0x000e220000000a00 */
[----:B------:R-:W-:-:S07]  /*23e0*/  ULDC.64 UR4, c[0x0][0x5c0] ;  /* 0x0001700000047ab9 */ /* 0x000fce0000000a00 */
[----:B------:R-:W1:Y:S08]  /*23f0*/  LDC.64 R168, c[0x0][0x5b0] ;  /* 0x00016c00ffa87b82 */ /* 0x000e700000000a00 */
[----:B------:R-:W2:Y:S01]  /*2400*/  LDC.64 R14, c[0x0][0x5a8] ;  /* 0x00016a00ff0e7b82 */ /* 0x000ea20000000a00 */
[-C--:B0-----:R-:W-:Y:S02]  /*2410*/  IMAD R7, R165, R20.reuse, RZ ;  /* 0x00000014a5077224 */ /* 0x081fe400078e02ff */
[----:B------:R-:W-:-:S04]  /*2420*/  IMAD.WIDE.U32 R4, R2, R20, R8 ;  /* 0x0000001402047225 */ /* 0x000fc800078e0008 */
[----:B------:R-:W-:Y:S01]  /*2430*/  IMAD R177, R2, R21, R7 ;  /* 0x0000001502b17224 */ /* 0x000fe200078e0207 */
[----:B------:R-:W-:Y:S01]  /*2440*/  IADD3 R164, P1, R12, R4, RZ ;  /* 0x000000040ca47210 */ /* 0x000fe20007f3e0ff */
[----:B-1----:R-:W-:-:S03]  /*2450*/  IMAD R4, R167, R168, RZ ;  /* 0x000000a8a7047224 */ /* 0x002fc600078e02ff */
[----:B------:R-:W-:Y:S01]  /*2460*/  IADD3.X R165, R13, R5, R177, P1, !PT ;  /* 0x000000050da57210 */ /* 0x000fe20000ffe4b1 */
[C---:B------:R-:W-:Y:S02]  /*2470*/  IMAD R179, R166.reuse, R169, R4 ;  /* 0x000000a9a6b37224 */ /* 0x040fe400078e0204 */
[----:B------:R-:W-:-:S04]  /*2480*/  IMAD.WIDE.U32 R4, R166, R168, R164 ;  /* 0x000000a8a6047225 */ /* 0x000fc800078e00a4 */
[----:B------:R-:W-:Y:S01]  /*2490*/  IMAD.IADD R5, R5, 0x1, R179 ;  /* 0x0000000105057824 */ /* 0x000fe200078e02b3 */
[----:B--2---:R-:W-:-:S04]  /*24a0*/  LEA R170, P1, R4, R14, 0x1 ;  /* 0x0000000e04aa7211 */ /* 0x004fc800078208ff */
[----:B------:R-:W-:-:S05]  /*24b0*/  LEA.HI.X R171, R4, R15, R5, 0x1, P1 ;  /* 0x0000000f04ab7211 */ /* 0x000fca00008f0c05 */
[----:B------:R0:W2:Y:S01]  /*24c0*/  @P3 LDG.E.LTC128B.U16 R19, desc[UR36][R170.64] ;  /* 0x00000024aa133981 */ /* 0x0000a2000c1e1520 */
[----:B------:R-:W-:Y:S01]  /*24d0*/  IMAD.WIDE.U32 R4, R166, R168, R12 ;  /* 0x000000a8a6047225 */ /* 0x000fe200078e000c */
[----:B------:R-:W-:Y:S02]  /*24e0*/  BSSY B1, `(.L_x_38) ;  /* 0x0000014000017945 */ /* 0x000fe40003800000 */
[----:B------:R-:W-:-:S04]  /*24f0*/  IADD3 R172, P1, R8, R4, RZ ;  /* 0x0000000408ac7210 */ /* 0x000fc80007f3e0ff */
[----:B------:R-:W-:Y:S01]  /*2500*/  IADD3.X R173, R9, R179, R5, P1, !PT ;  /* 0x000000b309ad7210 */ /* 0x000fe20000ffe405 */
[----:B0-----:R-:W-:Y:S01]  /*2510*/  IMAD.SHL.U32 R170, R168, 0x8, RZ ;  /* 0x00000008a8aa7824 */ /* 0x001fe200078e00ff */
[----:B------:R-:W-:Y:S02]  /*2520*/  LEA R4, P1, R6, UR4, 0x1 ;  /* 0x0000000406047c11 */ /* 0x000fe4000f8208ff */
[----:B------:R-:W-:Y:S01]  /*2530*/  SHF.L.U64.HI R171, R168, 0x3, R169 ;  /* 0x00000003a8ab7819 */ /* 0x000fe200000102a9 */
[----:B------:R-:W-:Y:S01]  /*2540*/  IMAD.WIDE.U32 R172, R2, R20, R172 ;  /* 0x0000001402ac7225 */ /* 0x000fe200078e00ac */
[----:B------:R-:W-:Y:S02]  /*2550*/  LEA.HI.X R5, R6, UR5, R181, 0x1, P1 ;  /* 0x0000000506057c11 */ /* 0x000fe400088f0cb5 */
[----:B------:R-:W-:Y:S02]  /*2560*/  ISETP.GT.AND P1, PT, R0, 0x1, PT ;  /* 0x000000010000780c */ /* 0x000fe40003f24270 */
[----:B------:R-:W-:-:S02]  /*2570*/  LEA R6, P4, R172, R14, 0x1 ;  /* 0x0000000eac067211 */ /* 0x000fc400078808ff */
[----:B------:R-:W-:Y:S01]  /*2580*/  ISETP.GT.AND P2, PT, R3, RZ, P1 ;  /* 0x000000ff0300720c */ /* 0x000fe20000f44270 */
[----:B--2---:R-:W-:-:S05]  /*2590*/  HADD2.F32 R7, -RZ, R19.H0_H0 ;  /* 0x20000013ff077230 */ /* 0x004fca0000004100 */
[----:B------:R-:W-:-:S04]  /*25a0*/  FMUL R7, R7, R154 ;  /* 0x0000009a07077220 */ /* 0x000fc80000400000 */
[----:B------:R-:W-:-:S05]  /*25b0*/  FFMA R7, R24, R153, R7 ;  /* 0x0000009918077223 */ /* 0x000fca0000000007 */
[----:B------:R-:W-:Y:S01]  /*25c0*/  F2FP.F16.F32.PACK_AB R21, RZ, R7 ;  /* 0x00000007ff15723e */ /* 0x000fe200000000ff */
[----:B------:R-:W-:-:S04]  /*25d0*/  IMAD.IADD R7, R177, 0x1, R173 ;  /* 0x00000001b1077824 */ /* 0x000fc800078e02ad */
[----:B------:R0:W-:Y:S01]  /*25e0*/  @P3 STG.E.U16 desc[UR36][R4.64], R21 ;  /* 0x0000001504003986 */ /* 0x0001e2000c101524 */
[----:B------:R-:W-:Y:S01]  /*25f0*/  LEA.HI.X R7, R172, R15, R7, 0x1, P4 ;  /* 0x0000000fac077211 */ /* 0x000fe200020f0c07 */
[----:B------:R-:W-:Y:S06]  /*2600*/  @!P2 BRA `(.L_x_39) ;  /* 0x000000000004a947 */ /* 0x000fec0003800000 */
[----:B------:R1:W5:Y:S02]  /*2610*/  LDG.E.LTC128B.U16 R19, desc[UR36][R6.64+0x2] ;  /* 0x0000022406137981 */ /* 0x000364000c1e1520 */
.L_x_39:
[----:B------:R-:W-:Y:S05]  /*2620*/  BSYNC B1 ;  /* 0x0000000000017941 */ /* 0x000fea0003800000 */
.L_x_38:
[----:B0----5:R-:W-:Y:S01]  /*2630*/  HADD2.F32 R21, -RZ, R19.H0_H0 ;  /* 0x20000013ff157230 */ /* 0x021fe20000004100 */
[----:B------:R-:W-:Y:S01]  /*2640*/  ISETP.GT.AND P0, PT, R3, 0x8, P0 ;  /* 0x000000080300780c */ /* 0x000fe20000704270 */
[----:B------:R-:W-:-:S04]  /*2650*/  IMAD.WIDE.U32 R170, R166, R168, R170 ;  /* 0x000000a8a6aa7225 */ /* 0x000fc800078e00aa */
[----:B------:R-:W-:Y:S01]  /*2660*/  FMUL R22, R21, R154 ;  /* 0x0000009a15167220 */ /* 0x000fe20000400000 */
[----:B------:R-:W-:Y:S01]  /*2670*/  IMAD.IADD R179, R179, 0x1, R171 ;  /* 0x00000001b3b37824 */ /* 0x000fe200078e02ab */
[----:B------:R-:W-:Y:S02]  /*2680*/  IADD3 R21, P3, R164, R170, RZ ;  /* 0x000000aaa4157210 */ /* 0x000fe40007f7e0ff */
[----:B------:R-:W-:-:S03]  /*2690*/  FFMA R22, R25, R153, R22 ;  /* 0x0000009919167223 */ /* 0x000fc60000000016 */
[----:B------:R-:W-:Y:S01]  /*26a0*/  IMAD.X R164, R179, 0x1, R165, P3 ;  /* 0x00000001b3a47824 */ /* 0x000fe200018e06a5 */
[C---:B------:R-:W-:Y:S02]  /*26b0*/  LEA R24, P3, R21.reuse, R14, 0x1 ;  /* 0x0000000e15187211 */ /* 0x040fe400078608ff */
[----:B------:R-:W-:Y:S02]  /*26c0*/  F2FP.F16.F32.PACK_AB R22, RZ, R22 ;  /* 0x00000016ff16723e */ /* 0x000fe400000000ff */
[----:B------:R-:W-:Y:S02]  /*26d0*/  LEA.HI.X R25, R21, R15, R164, 0x1, P3 ;  /* 0x0000000f15197211 */ /* 0x000fe400018f0ca4 */
[----:B------:R-:W-:Y:S02]  /*26e0*/  PRMT R21, R22, 0x7610, R21 ;  /* 0x0000761016157816 */ /* 0x000fe40000000015 */
[----:B------:R-:W-:-:S03]  /*26f0*/  PRMT R22, R19, 0x7610, R22 ;  /* 0x0000761013167816 */ /* 0x000fc60000000016 */
[----:B------:R0:W-:Y:S04]  /*2700*/  @P2 STG.E.U16 desc[UR36][R4.64+0x2], R21 ;  /* 0x0000021504002986 */ /* 0x0001e8000c101524 */
[----:B------:R-:W2:Y:S01]  /*2710*/  @P0 LDG.E.LTC128B.U16 R22, desc[UR36][R24.64] ;  /* 0x0000002418160981 */ /* 0x000ea2000c1e1520 */
[----:B------:R-:W-:Y:S01]  /*2720*/  IADD3 R8, P2, P3, R8, R170, R12 ;  /* 0x000000aa08087210 */ /* 0x000fe20007b5e00c */
[----:B------:R-:W-:Y:S01]  /*2730*/  BSSY B1, `(.L_x_40) ;  /* 0x0000011000017945 */ /* 0x000fe20003800000 */
[C---:B------:R-:W-:Y:S02]  /*2740*/  SHF.L.U64.HI R11, R10.reuse, 0x4, R11 ;  /* 0x000000040a0b7819 */ /* 0x040fe4000001020b */
[----:B------:R-:W-:Y:S02]  /*2750*/  IADD3.X R9, R9, R179, R13, P2, P3 ;  /* 0x000000b309097210 */ /* 0x000fe400017e640d */
[----:B------:R-:W-:-:S02]  /*2760*/  LEA R10, P2, R10, R4, 0x4 ;  /* 0x000000040a0a7211 */ /* 0x000fc400078420ff */
[----:B------:R-:W-:Y:S01]  /*2770*/  ISETP.GT.AND P1, PT, R3, 0x8, P1 ;  /* 0x000000080300780c */ /* 0x000fe20000f24270 */
[----:B0-----:R-:W-:-:S04]  /*2780*/  IMAD.WIDE.U32 R20, R2, R20, R8 ;  /* 0x0000001402147225 */ /* 0x001fc800078e0008 */
[----:B------:R-:W-:Y:S01]  /*2790*/  IMAD.X R11, R11, 0x1, R5, P2 ;  /* 0x000000010b0b7824 */ /* 0x000fe200010e0605 */
[----:B------:R-:W-:Y:S01]  /*27a0*/  LEA R8, P3, R20, R14, 0x1 ;  /* 0x0000000e14087211 */ /* 0x000fe200078608ff */
[----:B------:R-:W-:-:S05]  /*27b0*/  IMAD.IADD R2, R177, 0x1, R21 ;  /* 0x00000001b1027824 */ /* 0x000fca00078e0215 */
[----:B------:R-:W-:Y:S01]  /*27c0*/  LEA.HI.X R9, R20, R15, R2, 0x1, P3 ;  /* 0x0000000f14097211 */ /* 0x000fe200018f0c02 */
[----:B--2---:R-:W-:-:S05]  /*27d0*/  HADD2.F32 R19, -RZ, R22.H0_H0 ;  /* 0x20000016ff137230 */ /* 0x004fca0000004100 */
[----:B------:R-:W-:-:S04]  /*27e0*/  FMUL R19, R19, R154 ;  /* 0x0000009a13137220 */ /* 0x000fc80000400000 */
[----:B------:R-:W-:-:S05]  /*27f0*/  FFMA R19, R26, R153, R19 ;  /* 0x000000991a137223 */ /* 0x000fca0000000013 */
[----:B------:R-:W-:-:S05]  /*2800*/  F2FP.F16.F32.PACK_AB R19, RZ, R19 ;  /* 0x00000013ff13723e */ /* 0x000fca00000000ff */
[----:B------:R0:W-:Y:S01]  /*2810*/  @P0 STG.E.U16 desc[UR36][R10.64], R19 ;  /* 0x000000130a000986 */ /* 0x0001e2000c101524 */
[----:B------:R-:W-:Y:S05]  /*2820*/  @!P1 BRA `(.L_x_41) ;  /* 0x0000000000049947 */ /* 0x000fea0003800000 */
[----:B------:R2:W5:Y:S02]  /*2830*/  LDG.E.LTC128B.U16 R22, desc[UR36][R8.64+0x2] ;  /* 0x0000022408167981 */ /* 0x000564000c1e1520 */
.L_x_41:
[----:B------:R-:W-:Y:S05]  /*2840*/  BSYNC B1 ;  /* 0x0000000000017941 */ /* 0x000fea0003800000 */
.L_x_40:
[----:B-----5:R-:W-:Y:S01]  /*2850*/  HADD2.F32 R13, -RZ, R22.H0_H0 ;  /* 0x20000016ff0d7230 */ /* 0x020fe20000004100 */
[----:B------:R-:W-:Y:S01]  /*2860*/  ISETP.GT.AND P0, PT, R0, 0x8, PT ;  /* 0x000000080000780c */ /* 0x000fe20003f04270 */
[----:B------:R-:W-:Y:S03]  /*2870*/  BSSY B1, `(.L_x_42) ;  /* 0x0000008000017945 */ /* 0x000fe60003800000 */
[----:B------:R-:W-:Y:S01]  /*2880*/  FMUL R2, R13, R154 ;  /* 0x0000009a0d027220 */ /* 0x000fe20000400000 */
[----:B------:R-:W-:-:S03]  /*2890*/  ISETP.GT.AND P2, PT, R3, RZ, P0 ;  /* 0x000000ff0300720c */ /* 0x000fc60000744270 */
[----:B------:R-:W-:-:S05]  /*28a0*/  FFMA R2, R27, R153, R2 ;  /* 0x000000991b027223 */ /* 0x000fca0000000002 */
[----:B------:R-:W-:-:S05]  /*28b0*/  F2FP.F16.F32.PACK_AB R2, RZ, R2 ;  /* 0x00000002ff02723e */ /* 0x000fca00000000ff */
[----:B------:R3:W-:Y:S01]  /*28c0*/  @P1 STG.E.U16 desc[UR36][R10.64+0x2], R2 ;  /* 0x000002020a001986 */ /* 0x0007e2000c101524 */
[----:B------:R-:W-:Y:S05]  /*28d0*/  @!P2 BRA `(.L_x_43) ;  /* 0x000000000004a947 */ /* 0x000fea0003800000 */
[----:B------:R4:W5:Y:S02]  /*28e0*/  LDG.E.LTC128B.U16 R22, desc[UR36][R6.64+0x10] ;  /* 0x0000102406167981 */ /* 0x000964000c1e1520 */
.L_x_43:
[----:B------:R-:W-:Y:S05]  /*28f0*/  BSYNC B1 ;  /* 0x0000000000017941 */ /* 0x000fea0003800000 */
.L_x_42:
        /* <DEDUP_REMOVED lines=10> */
.L_x_45:
[----:B------:R-:W-:Y:S05]  /*29a0*/  BSYNC B1 ;  /* 0x0000000000017941 */ /* 0x000fea0003800000 */
.L_x_44:
[----:B0----5:R-:W-:Y:S01]  /*29b0*/  HADD2.F32 R13, -RZ, R22.H0_H0 ;  /* 0x20000016ff0d7230 */ /* 0x021fe20000004100 */
[----:B------:R-:W-:Y:S01]  /*29c0*/  ISETP.GT.AND P0, PT, R3, 0x8, P0 ;  /* 0x000000080300780c */ /* 0x000fe20000704270 */
[----:B------:R-:W-:Y:S03]  /*29d0*/  BSSY B1, `(.L_x_46) ;  /* 0x0000007000017945 */ /* 0x000fe60003800000 */
[----:B---3--:R-:W-:-:S04]  /*29e0*/  FMUL R2, R13, R154 ;  /* 0x0000009a0d027220 */ /* 0x008fc80000400000 */
[----:B------:R-:W-:-:S05]  /*29f0*/  FFMA R2, R29, R153, R2 ;  /* 0x000000991d027223 */ /* 0x000fca0000000002 */
[----:B------:R-:W-:-:S05]  /*2a00*/  F2FP.F16.F32.PACK_AB R2, RZ, R2 ;  /* 0x00000002ff02723e */ /* 0x000fca00000000ff */
[----:B------:R0:W-:Y:S01]  /*2a10*/  @P3 STG.E.U16 desc[UR36][R4.64+0x12], R2 ;  /* 0x0000120204003986 */ /* 0x0001e2000c101524 */
[----:B------:R-:W-:Y:S05]  /*2a20*/  @!P0 BRA `(.L_x_47) ;  /* 0x0000000000048947 */ /* 0x000fea0003800000 */
[----:B------:R3:W5:Y:S02]  /*2a30*/  LDG.E.LTC128B.U16 R22, desc[UR36][R8.64+0x10] ;  /* 0x0000102408167981 */ /* 0x000764000c1e1520 */
.L_x_47:
[----:B------:R-:W-:Y:S05]  /*2a40*/  BSYNC B1 ;  /* 0x0000000000017941 */ /* 0x000fea0003800000 */
.L_x_46:
[----:B-----5:R-:W-:Y:S01]  /*2a50*/  HADD2.F32 R13, -RZ, R22.H0_H0 ;  /* 0x20000016ff0d7230 */ /* 0x020fe20000004100 */
[----:B------:R-:W-:Y:S01]  /*2a60*/  ISETP.GT.AND P1, PT, R3, 0x8, P1 ;  /* 0x000000080300780c */ /* 0x000fe20000f24270 */
[----:B------:R-:W-:Y:S03]  /*2a70*/  BSSY B1, `(.L_x_48) ;  /* 0x0000007000017945 */ /* 0x000fe60003800000 */
[----:B------:R-:W-:-:S04]  /*2a80*/  FMUL R13, R13, R154 ;  /* 0x0000009a0d0d7220 */ /* 0x000fc80000400000 */
[----:B------:R-:W-:-:S05]  /*2a90*/  FFMA R13, R30, R153, R13 ;  /* 0x000000991e0d7223 */ /* 0x000fca000000000d */
[----:B------:R-:W-:-:S05]  /*2aa0*/  F2FP.F16.F32.PACK_AB R13, RZ, R13 ;  /* 0x0000000dff0d723e */ /* 0x000fca00000000ff */
[----:B------:R0:W-:Y:S01]  /*2ab0*/  @P0 STG.E.U16 desc[UR36][R10.64+0x10], R13 ;  /* 0x0000100d0a000986 */ /* 0x0001e2000c101524 */
[----:B------:R-:W-:Y:S05]  /*2ac0*/  @!P1 BRA `(.L_x_49) ;  /* 0x0000000000049947 */ /* 0x000fea0003800000 */
[----:B------:R0:W5:Y:S02]  /*2ad0*/  LDG.E.LTC128B.U16 R22, desc[UR36][R8.64+0x12] ;  /* 0x0000122408167981 */ /* 0x000164000c1e1520 */
.L_x_49:
[----:B------:R-:W-:Y:S05]  /*2ae0*/  BSYNC B1 ;  /* 0x0000000000017941 */ /* 0x000fea0003800000 */
.L_x_48:
[----:B0----5:R-:W-:Y:S01]  /*2af0*/  HADD2.F32 R13, -RZ, R22.H0_H0 ;  /* 0x20000016ff0d7230 */ /* 0x021fe20000004100 */
        /* <DEDUP_REMOVED lines=9> */
.L_x_51:
[----:B------:R-:W-:Y:S05]  /*2b90*/  BSYNC B1 ;  /* 0x0000000000017941 */ /* 0x000fea0003800000 */
.L_x_50:
        /* <DEDUP_REMOVED lines=10> */
.L_x_53:
[----:B------:R-:W-:Y:S05]  /*2c40*/  BSYNC B1 ;  /* 0x0000000000017941 */ /* 0x000fea0003800000 */
.L_x_52:
[----:B0----5:R-:W-:Y:S01]  /*2c50*/  HADD2.F32 R13, -RZ, R22.H0_H0 ;  /* 0x20000016ff0d7230 */ /* 0x021fe20000004100 */
        /* <DEDUP_REMOVED lines=8> */
.L_x_55:
[----:B------:R-:W-:Y:S05]  /*2ce0*/  BSYNC B1 ;  /* 0x0000000000017941 */ /* 0x000fea0003800000 */
.L_x_54:
        /* <DEDUP_REMOVED lines=9> */
.L_x_57:
[----:B------:R-:W-:Y:S05]  /*2d80*/  BSYNC B1 ;  /* 0x0000000000017941 */ /* 0x000fea0003800000 */
.L_x_56:
        /* <DEDUP_REMOVED lines=10> */
.L_x_59:
[----:B------:R-:W-:Y:S05]  /*2e30*/  BSYNC B1 ;  /* 0x0000000000017941 */ /* 0x000fea0003800000 */
.L_x_58:
        /* <DEDUP_REMOVED lines=10> */
.L_x_61:
[----:B------:R-:W-:Y:S05]  /*2ee0*/  BSYNC B1 ;  /* 0x0000000000017941 */ /* 0x000fea0003800000 */
.L_x_60:
        /* <DEDUP_REMOVED lines=9> */
.L_x_63:
[----:B------:R-:W-:Y:S05]  /*2f80*/  BSYNC B1 ;  /* 0x0000000000017941 */ /* 0x000fea0003800000 */
.L_x_62:
        /* <DEDUP_REMOVED lines=9> */
.L_x_65:
[----:B------:R-:W-:Y:S05]  /*3020*/  BSYNC B1 ;  /* 0x0000000000017941 */ /* 0x000fea0003800000 */
.L_x_64:
        /* <DEDUP_REMOVED lines=10> */
.L_x_67:
[----:B------:R-:W-:Y:S05]  /*30d0*/  BSYNC B1 ;  /* 0x0000000000017941 */ /* 0x000fea0003800000 */
.L_x_66:
        /* <DEDUP_REMOVED lines=10> */
.L_x_69:
[----:B------:R-:W-:Y:S05]  /*3180*/  BSYNC B1 ;  /* 0x0000000000017941 */ /* 0x000fea0003800000 */
.L_x_68:
        /* <DEDUP_REMOVED lines=9> */
.L_x_71:
[----:B------:R-:W-:Y:S05]  /*3220*/  BSYNC B1 ;  /* 0x0000000000017941 */ /* 0x000fea0003800000 */
.L_x_70:
        /* <DEDUP_REMOVED lines=9> */
.L_x_73:
[----:B------:R-:W-:Y:S05]  /*32c0*/  BSYNC B1 ;  /* 0x0000000000017941 */ /* 0x000fea0003800000 */
.L_x_72:
        /* <DEDUP_REMOVED lines=10> */
.L_x_75:
[----:B------:R-:W-:Y:S05]  /*3370*/  BSYNC B1 ;  /* 0x0000000000017941 */ /* 0x000fea0003800000 */
.L_x_74:
        /* <DEDUP_REMOVED lines=10> */
.L_x_77:
[----:B------:R-:W-:Y:S05]  /*3420*/  BSYNC B1 ;  /* 0x0000000000017941 */ /* 0x000fea0003800000 */
.L_x_76:
        /* <DEDUP_REMOVED lines=9> */
.L_x_79:
[----:B------:R-:W-:Y:S05]  /*34c0*/  BSYNC B1 ;  /* 0x0000000000017941 */ /* 0x000fea0003800000 */
.L_x_78:
        /* <DEDUP_REMOVED lines=9> */
.L_x_81:
[----:B------:R-:W-:Y:S05]  /*3560*/  BSYNC B1 ;  /* 0x0000000000017941 */ /* 0x000fea0003800000 */
.L_x_80:
        /* <DEDUP_REMOVED lines=10> */
.L_x_83:
[----:B------:R-:W-:Y:S05]  /*3610*/  BSYNC B1 ;  /* 0x0000000000017941 */ /* 0x000fea0003800000 */
.L_x_82:
        /* <DEDUP_REMOVED lines=10> */
.L_x_85:
[----:B------:R-:W-:Y:S05]  /*36c0*/  BSYNC B1 ;  /* 0x0000000000017941 */ /* 0x000fea0003800000 */
.L_x_84:
        /* <DEDUP_REMOVED lines=9> */
.L_x_87:
[----:B------:R-:W-:Y:S05]  /*3760*/  BSYNC B1 ;  /* 0x0000000000017941 */ /* 0x000fea0003800000 */
.L_x_86:
        /* <DEDUP_REMOVED lines=9> */
.L_x_89:
[----:B------:R-:W-:Y:S05]  /*3800*/  BSYNC B1 ;  /* 0x0000000000017941 */ /* 0x000fea0003800000 */
.L_x_88:
        /* <DEDUP_REMOVED lines=10> */
.L_x_91:
[----:B------:R-:W-:Y:S05]  /*38b0*/  BSYNC B1 ;  /* 0x0000000000017941 */ /* 0x000fea0003800000 */
.L_x_90:
        /* <DEDUP_REMOVED lines=10> */
.L_x_93:
[----:B------:R-:W-:Y:S05]  /*3960*/  BSYNC B1 ;  /* 0x0000000000017941 */ /* 0x000fea0003800000 */
.L_x_92:
        /* <DEDUP_REMOVED lines=9> */
.L_x_95:
[----:B------:R-:W-:Y:S05]  /*3a00*/  BSYNC B1 ;  /* 0x0000000000017941 */ /* 0x000fea0003800000 */
.L_x_94:
        /* <DEDUP_REMOVED lines=9> */
.L_x_97:
[----:B------:R-:W-:Y:S05]  /*3aa0*/  BSYNC B1 ;  /* 0x0000000000017941 */ /* 0x000fea0003800000 */
.L_x_96:
        /* <DEDUP_REMOVED lines=10> */
.L_x_99:
[----:B------:R-:W-:Y:S05]  /*3b50*/  BSYNC B1 ;  /* 0x0000000000017941 */ /* 0x000fea0003800000 */
.L_x_98:
        /* <DEDUP_REMOVED lines=10> */
.L_x_101:
[----:B------:R-:W-:Y:S05]  /*3c00*/  BSYNC B1 ;  /* 0x0000000000017941 */ /* 0x000fea0003800000 */
.L_x_100:
        /* <DEDUP_REMOVED lines=9> */
.L_x_103:
[----:B------:R-:W-:Y:S05]  /*3ca0*/  BSYNC B1 ;  /* 0x0000000000017941 */ /* 0x000fea0003800000 */
.L_x_102:
        /* <DEDUP_REMOVED lines=9> */
.L_x_105:
[----:B------:R-:W-:Y:S05]  /*3d40*/  BSYNC B1 ;  /* 0x0000000000017941 */ /* 0x000fea0003800000 */
.L_x_104:
        /* <DEDUP_REMOVED lines=10> */
.L_x_107:
[----:B------:R-:W-:Y:S05]  /*3df0*/  BSYNC B1 ;  /* 0x0000000000017941 */ /* 0x000fea0003800000 */
.L_x_106:
        /* <DEDUP_REMOVED lines=10> */
.L_x_109:
[----:B------:R-:W-:Y:S05]  /*3ea0*/  BSYNC B1 ;  /* 0x0000000000017941 */ /* 0x000fea0003800000 */
.L_x_108:
        /* <DEDUP_REMOVED lines=9> */
.L_x_111:
[----:B------:R-:W-:Y:S05]  /*3f40*/  BSYNC B1 ;  /* 0x0000000000017941 */ /* 0x000fea0003800000 */
.L_x_110:
        /* <DEDUP_REMOVED lines=9> */
.L_x_113:
[----:B------:R-:W-:Y:S05]  /*3fe0*/  BSYNC B1 ;  /* 0x0000000000017941 */ /* 0x000fea0003800000 */
.L_x_112:
        /* <DEDUP_REMOVED lines=10> */
.L_x_115:
[----:B------:R-:W-:Y:S05]  /*4090*/  BSYNC B1 ;  /* 0x0000000000017941 */ /* 0x000fea0003800000 */
.L_x_114:
        /* <DEDUP_REMOVED lines=10> */
.L_x_117:
[----:B------:R-:W-:Y:S05]  /*4140*/  BSYNC B1 ;  /* 0x0000000000017941 */ /* 0x000fea0003800000 */
.L_x_116:
        /* <DEDUP_REMOVED lines=9> */
.L_x_119:
[----:B------:R-:W-:Y:S05]  /*41e0*/  BSYNC B1 ;  /* 0x0000000000017941 */ /* 0x000fea0003800000 */
.L_x_118:
        /* <DEDUP_REMOVED lines=9> */
.L_x_121:
[----:B------:R-:W-:Y:S05]  /*4280*/  BSYNC B1 ;  /* 0x0000000000017941 */ /* 0x000fea0003800000 */
.L_x_120:
        /* <DEDUP_REMOVED lines=10> */
.L_x_123:
[----:B------:R-:W-:Y:S05]  /*4330*/  BSYNC B1 ;  /* 0x0000000000017941 */ /* 0x000fea0003800000 */
.L_x_122:
        /* <DEDUP_REMOVED lines=10> */
.L_x_125:
[----:B------:R-:W-:Y:S05]  /*43e0*/  BSYNC B1 ;  /* 0x0000000000017941 */ /* 0x000fea0003800000 */
.L_x_124:
        /* <DEDUP_REMOVED lines=9> */
.L_x_127:
[----:B------:R-:W-:Y:S05]  /*4480*/  BSYNC B1 ;  /* 0x0000000000017941 */ /* 0x000fea0003800000 */
.L_x_126:
        /* <DEDUP_REMOVED lines=9> */
.L_x_129:
[----:B------:R-:W-:Y:S05]  /*4520*/  BSYNC B1 ;  /* 0x0000000000017941 */ /* 0x000fea0003800000 */
.L_x_128:
        /* <DEDUP_REMOVED lines=10> */
.L_x_131:
[----:B------:R-:W-:Y:S05]  /*45d0*/  BSYNC B1 ;  /* 0x0000000000017941 */ /* 0x000fea0003800000 */
.L_x_130:
        /* <DEDUP_REMOVED lines=10> */
.L_x_133:
[----:B------:R-:W-:Y:S05]  /*4680*/  BSYNC B1 ;  /* 0x0000000000017941 */ /* 0x000fea0003800000 */
.L_x_132:
        /* <DEDUP_REMOVED lines=9> */
.L_x_135:
[----:B------:R-:W-:Y:S05]  /*4720*/  BSYNC B1 ;  /* 0x0000000000017941 */ /* 0x000fea0003800000 */
.L_x_134:
        /* <DEDUP_REMOVED lines=9> */
.L_x_137:
[----:B------:R-:W-:Y:S05]  /*47c0*/  BSYNC B1 ;  /* 0x0000000000017941 */ /* 0x000fea0003800000 */
.L_x_136:
        /* <DEDUP_REMOVED lines=10> */
.L_x_139:
[----:B------:R-:W-:Y:S05]  /*4870*/  BSYNC B1 ;  /* 0x0000000000017941 */ /* 0x000fea0003800000 */
.L_x_138:
        /* <DEDUP_REMOVED lines=10> */
.L_x_141:
[----:B------:R-:W-:Y:S05]  /*4920*/  BSYNC B1 ;  /* 0x0000000000017941 */ /* 0x000fea0003800000 */
.L_x_140:
        /* <DEDUP_REMOVED lines=9> */
.L_x_143:
[----:B------:R-:W-:Y:S05]  /*49c0*/  BSYNC B1 ;  /* 0x0000000000017941 */ /* 0x000fea0003800000 */
.L_x_142:
        /* <DEDUP_REMOVED lines=9> */
.L_x_145:
[----:B------:R-:W-:Y:S05]  /*4a60*/  BSYNC B1 ;  /* 0x0000000000017941 */ /* 0x000fea0003800000 */
.L_x_144:
        /* <DEDUP_REMOVED lines=10> */
.L_x_147:
[----:B------:R-:W-:Y:S05]  /*4b10*/  BSYNC B1 ;  /* 0x0000000000017941 */ /* 0x000fea0003800000 */
.L_x_146:
        /* <DEDUP_REMOVED lines=10> */
.L_x_149:
[----:B------:R-:W-:Y:S05]  /*4bc0*/  BSYNC B1 ;  /* 0x0000000000017941 */ /* 0x000fea0003800000 */
.L_x_148:
        /* <DEDUP_REMOVED lines=9> */
.L_x_151:
[----:B------:R-:W-:Y:S05]  /*4c60*/  BSYNC B1 ;  /* 0x0000000000017941 */ /* 0x000fea0003800000 */
.L_x_150:
        /* <DEDUP_REMOVED lines=9> */
.L_x_153:
[----:B------:R-:W-:Y:S05]  /*4d00*/  BSYNC B1 ;  /* 0x0000000000017941 */ /* 0x000fea0003800000 */
.L_x_152:
        /* <DEDUP_REMOVED lines=10> */
.L_x_155:
[----:B------:R-:W-:Y:S05]  /*4db0*/  BSYNC B1 ;  /* 0x0000000000017941 */ /* 0x000fea0003800000 */
.L_x_154:
        /* <DEDUP_REMOVED lines=10> */
.L_x_157:
[----:B------:R-:W-:Y:S05]  /*4e60*/  BSYNC B1 ;  /* 0x0000000000017941 */ /* 0x000fea0003800000 */
.L_x_156:
        /* <DEDUP_REMOVED lines=9> */
.L_x_159:
[----:B------:R-:W-:Y:S05]  /*4f00*/  BSYNC B1 ;  /* 0x0000000000017941 */ /* 0x000fea0003800000 */
.L_x_158:
        /* <DEDUP_REMOVED lines=9> */
.L_x_161:
[----:B------:R-:W-:Y:S05]  /*4fa0*/  BSYNC B1 ;  /* 0x0000000000017941 */ /* 0x000fea0003800000 */
.L_x_160:
        /* <DEDUP_REMOVED lines=10> */
.L_x_163:
[----:B------:R-:W-:Y:S05]  /*5050*/  BSYNC B1 ;  /* 0x0000000000017941 */ /* 0x000fea0003800000 */
.L_x_162:
        /* <DEDUP_REMOVED lines=10> */
.L_x_165:
[----:B------:R-:W-:Y:S05]  /*5100*/  BSYNC B1 ;  /* 0x0000000000017941 */ /* 0x000fea0003800000 */
.L_x_164:
        /* <DEDUP_REMOVED lines=9> */
.L_x_167:
[----:B------:R-:W-:Y:S05]  /*51a0*/  BSYNC B1 ;  /* 0x0000000000017941 */ /* 0x000fea0003800000 */
.L_x_166:
        /* <DEDUP_REMOVED lines=9> */
.L_x_169:
[----:B------:R-:W-:Y:S05]  /*5240*/  BSYNC B1 ;  /* 0x0000000000017941 */ /* 0x000fea0003800000 */
.L_x_168:
        /* <DEDUP_REMOVED lines=10> */
.L_x_171:
[----:B------:R-:W-:Y:S05]  /*52f0*/  BSYNC B1 ;  /* 0x0000000000017941 */ /* 0x000fea0003800000 */
.L_x_170:
        /* <DEDUP_REMOVED lines=10> */
.L_x_173:
[----:B------:R-:W-:Y:S05]  /*53a0*/  BSYNC B1 ;  /* 0x0000000000017941 */ /* 0x000fea0003800000 */
.L_x_172:
        /* <DEDUP_REMOVED lines=9> */
.L_x_175:
[----:B------:R-:W-:Y:S05]  /*5440*/  BSYNC B1 ;  /* 0x0000000000017941 */ /* 0x000fea0003800000 */
.L_x_174:
        /* <DEDUP_REMOVED lines=9> */
.L_x_177:
[----:B------:R-:W-:Y:S05]  /*54e0*/  BSYNC B1 ;  /* 0x0000000000017941 */ /* 0x000fea0003800000 */
.L_x_176:
        /* <DEDUP_REMOVED lines=10> */
.L_x_179:
[----:B------:R-:W-:Y:S05]  /*5590*/  BSYNC B1 ;  /* 0x0000000000017941 */ /* 0x000fea0003800000 */
.L_x_178:
        /* <DEDUP_REMOVED lines=10> */
.L_x_181:
[----:B------:R-:W-:Y:S05]  /*5640*/  BSYNC B1 ;  /* 0x0000000000017941 */ /* 0x000fea0003800000 */
.L_x_180:
        /* <DEDUP_REMOVED lines=9> */
.L_x_183:
[----:B------:R-:W-:Y:S05]  /*56e0*/  BSYNC B1 ;  /* 0x0000000000017941 */ /* 0x000fea0003800000 */
.L_x_182:
        /* <DEDUP_REMOVED lines=9> */
.L_x_185:
[----:B------:R-:W-:Y:S05]  /*5780*/  BSYNC B1 ;  /* 0x0000000000017941 */ /* 0x000fea0003800000 */
.L_x_184:
        /* <DEDUP_REMOVED lines=10> */
.L_x_187:
[----:B------:R-:W-:Y:S05]  /*5830*/  BSYNC B1 ;  /* 0x0000000000017941 */ /* 0x000fea0003800000 */
.L_x_186:
        /* <DEDUP_REMOVED lines=10> */
.L_x_189:
[----:B------:R-:W-:Y:S05]  /*58e0*/  BSYNC B1 ;  /* 0x0000000000017941 */ /* 0x000fea0003800000 */
.L_x_188:
        /* <DEDUP_REMOVED lines=9> */
.L_x_191:
[----:B------:R-:W-:Y:S05]  /*5980*/  BSYNC B1 ;  /* 0x0000000000017941 */ /* 0x000fea0003800000 */
.L_x_190:
        /* <DEDUP_REMOVED lines=9> */
.L_x_193:
[----:B------:R-:W-:Y:S05]  /*5a20*/  BSYNC B1 ;  /* 0x0000000000017941 */ /* 0x000fea0003800000 */
.L_x_192:
        /* <DEDUP_REMOVED lines=10> */
.L_x_195:
[----:B------:R-:W-:Y:S05]  /*5ad0*/  BSYNC B1 ;  /* 0x0000000000017941 */ /* 0x000fea0003800000 */
.L_x_194:
        /* <DEDUP_REMOVED lines=10> */
.L_x_197:
[----:B------:R-:W-:Y:S05]  /*5b80*/  BSYNC B1 ;  /* 0x0000000000017941 */ /* 0x000fea0003800000 */
.L_x_196:
        /* <DEDUP_REMOVED lines=9> */
.L_x_199:
[----:B------:R-:W-:Y:S05]  /*5c20*/  BSYNC B1 ;  /* 0x0000000000017941 */ /* 0x000fea0003800000 */
.L_x_198:
        /* <DEDUP_REMOVED lines=9> */
.L_x_201:
[----:B------:R-:W-:Y:S05]  /*5cc0*/  BSYNC B1 ;  /* 0x0000000000017941 */ /* 0x000fea0003800000 */
.L_x_200:
        /* <DEDUP_REMOVED lines=10> */
.L_x_203:
[----:B------:R-:W-:Y:S05]  /*5d70*/  BSYNC B1 ;  /* 0x0000000000017941 */ /* 0x000fea0003800000 */
.L_x_202:
        /* <DEDUP_REMOVED lines=10> */
.L_x_205:
[----:B------:R-:W-:Y:S05]  /*5e20*/  BSYNC B1 ;  /* 0x0000000000017941 */ /* 0x000fea0003800000 */
.L_x_204:
        /* <DEDUP_REMOVED lines=9> */
.L_x_207:
[----:B------:R-:W-:Y:S05]  /*5ec0*/  BSYNC B1 ;  /* 0x0000000000017941 */ /* 0x000fea0003800000 */
.L_x_206:
        /* <DEDUP_REMOVED lines=9> */
.L_x_209:
[----:B------:R-:W-:Y:S05]  /*5f60*/  BSYNC B1 ;  /* 0x0000000000017941 */ /* 0x000fea0003800000 */
.L_x_208:
        /* <DEDUP_REMOVED lines=10> */
.L_x_211:
[----:B------:R-:W-:Y:S05]  /*6010*/  BSYNC B1 ;  /* 0x0000000000017941 */ /* 0x000fea0003800000 */
.L_x_210:
        /* <DEDUP_REMOVED lines=10> */
.L_x_213:
[----:B------:R-:W-:Y:S05]  /*60c0*/  BSYNC B1 ;  /* 0x0000000000017941 */ /* 0x000fea0003800000 */
.L_x_212:
        /* <DEDUP_REMOVED lines=9> */
.L_x_215:
[----:B------:R-:W-:Y:S05]  /*6160*/  BSYNC B1 ;  /* 0x0000000000017941 */ /* 0x000fea0003800000 */
.L_x_214:
        /* <DEDUP_REMOVED lines=9> */
.L_x_217:
[----:B------:R-:W-:Y:S05]  /*6200*/  BSYNC B1 ;  /* 0x0000000000017941 */ /* 0x000fea0003800000 */
.L_x_216:
        /* <DEDUP_REMOVED lines=10> */
.L_x_219:
[----:B------:R-:W-:Y:S05]  /*62b0*/  BSYNC B1 ;  /* 0x0000000000017941 */ /* 0x000fea0003800000 */
.L_x_218:
        /* <DEDUP_REMOVED lines=10> */
.L_x_221:
[----:B------:R-:W-:Y:S05]  /*6360*/  BSYNC B1 ;  /* 0x0000000000017941 */ /* 0x000fea0003800000 */
.L_x_220:
        /* <DEDUP_REMOVED lines=9> */
.L_x_223:
[----:B------:R-:W-:Y:S05]  /*6400*/  BSYNC B1 ;  /* 0x0000000000017941 */ /* 0x000fea0003800000 */
.L_x_222:
        /* <DEDUP_REMOVED lines=9> */
.L_x_225:
[----:B------:R-:W-:Y:S05]  /*64a0*/  BSYNC B1 ;  /* 0x0000000000017941 */ /* 0x000fea0003800000 */
.L_x_224:
        /* <DEDUP_REMOVED lines=10> */
.L_x_227:
[----:B------:R-:W-:Y:S05]  /*6550*/  BSYNC B1 ;  /* 0x0000000000017941 */ /* 0x000fea0003800000 */
.L_x_226:
        /* <DEDUP_REMOVED lines=10> */
.L_x_229:
[----:B------:R-:W-:Y:S05]  /*6600*/  BSYNC B1 ;  /* 0x0000000000017941 */ /* 0x000fea0003800000 */
.L_x_228:
        /* <DEDUP_REMOVED lines=9> */
.L_x_231:
[----:B------:R-:W-:Y:S05]  /*66a0*/  BSYNC B1 ;  /* 0x0000000000017941 */ /* 0x000fea0003800000 */
.L_x_230:
        /* <DEDUP_REMOVED lines=9> */
.L_x_233:
[----:B------:R-:W-:Y:S05]  /*6740*/  BSYNC B1 ;  /* 0x0000000000017941 */ /* 0x000fea0003800000 */
.L_x_232:
        /* <DEDUP_REMOVED lines=10> */
.L_x_235:
[----:B------:R-:W-:Y:S05]  /*67f0*/  BSYNC B1 ;  /* 0x0000000000017941 */ /* 0x000fea0003800000 */
.L_x_234:
        /* <DEDUP_REMOVED lines=10> */
.L_x_237:
[----:B------:R-:W-:Y:S05]  /*68a0*/  BSYNC B1 ;  /* 0x0000000000017941 */ /* 0x000fea0003800000 */
.L_x_236:
        /* <DEDUP_REMOVED lines=9> */
.L_x_239:
[----:B------:R-:W-:Y:S05]  /*6940*/  BSYNC B1 ;  /* 0x0000000000017941 */ /* 0x000fea0003800000 */
.L_x_238:
        /* <DEDUP_REMOVED lines=9> */
.L_x_241:
[----:B------:R-:W-:Y:S05]  /*69e0*/  BSYNC B1 ;  /* 0x0000000000017941 */ /* 0x000fea0003800000 */
.L_x_240:
        /* <DEDUP_REMOVED lines=10> */
.L_x_243:
[----:B------:R-:W-:Y:S05]  /*6a90*/  BSYNC B1 ;  /* 0x0000000000017941 */ /* 0x000fea0003800000 */
.L_x_242:
        /* <DEDUP_REMOVED lines=10> */
.L_x_245:
[----:B------:R-:W-:Y:S05]  /*6b40*/  BSYNC B1 ;  /* 0x0000000000017941 */ /* 0x000fea0003800000 */
.L_x_244:
        /* <DEDUP_REMOVED lines=9> */
.L_x_247:
[----:B------:R-:W-:Y:S05]  /*6be0*/  BSYNC B1 ;  /* 0x0000000000017941 */ /* 0x000fea0003800000 */
.L_x_246:
        /* <DEDUP_REMOVED lines=9> */
.L_x_249:
[----:B------:R-:W-:Y:S05]  /*6c80*/  BSYNC B1 ;  /* 0x0000000000017941 */ /* 0x000fea0003800000 */
.L_x_248:
        /* <DEDUP_REMOVED lines=10> */
.L_x_251:
[----:B------:R-:W-:Y:S05]  /*6d30*/  BSYNC B1 ;  /* 0x0000000000017941 */ /* 0x000fea0003800000 */
.L_x_250:
        /* <DEDUP_REMOVED lines=10> */
.L_x_253:
[----:B------:R-:W-:Y:S05]  /*6de0*/  BSYNC B1 ;  /* 0x0000000000017941 */ /* 0x000fea0003800000 */
.L_x_252:
        /* <DEDUP_REMOVED lines=9> */
.L_x_255:
[----:B------:R-:W-:Y:S05]  /*6e80*/  BSYNC B1 ;  /* 0x0000000000017941 */ /* 0x000fea0003800000 */
.L_x_254:
        /* <DEDUP_REMOVED lines=9> */
.L_x_257:
[----:B------:R-:W-:Y:S05]  /*6f20*/  BSYNC B1 ;  /* 0x0000000000017941 */ /* 0x000fea0003800000 */
.L_x_256:
        /* <DEDUP_REMOVED lines=10> */
.L_x_259:
[----:B------:R-:W-:Y:S05]  /*6fd0*/  BSYNC B1 ;  /* 0x0000000000017941 */ /* 0x000fea0003800000 */
.L_x_258:
        /* <DEDUP_REMOVED lines=10> */
.L_x_261:
[----:B------:R-:W-:Y:S05]  /*7080*/  BSYNC B1 ;  /* 0x0000000000017941 */ /* 0x000fea0003800000 */
.L_x_260:
        /* <DEDUP_REMOVED lines=9> */
.L_x_263:
[----:B------:R-:W-:Y:S05]  /*7120*/  BSYNC B1 ;  /* 0x0000000000017941 */ /* 0x000fea0003800000 */
.L_x_262:
        /* <DEDUP_REMOVED lines=9> */
.L_x_265:
[----:B------:R-:W-:Y:S05]  /*71c0*/  BSYNC B1 ;  /* 0x0000000000017941 */ /* 0x000fea0003800000 */
.L_x_264:
        /* <DEDUP_REMOVED lines=10> */
.L_x_267:
[----:B------:R-:W-:Y:S05]  /*7270*/  BSYNC B1 ;  /* 0x0000000000017941 */ /* 0x000fea0003800000 */
.L_x_266:
        /* <DEDUP_REMOVED lines=10> */
.L_x_269:
[----:B------:R-:W-:Y:S05]  /*7320*/  BSYNC B1 ;  /* 0x0000000000017941 */ /* 0x000fea0003800000 */
.L_x_268:
        /* <DEDUP_REMOVED lines=9> */
.L_x_271:
[----:B------:R-:W-:Y:S05]  /*73c0*/  BSYNC B1 ;  /* 0x0000000000017941 */ /* 0x000fea0003800000 */
.L_x_270:
        /* <DEDUP_REMOVED lines=9> */
.L_x_273:
[----:B------:R-:W-:Y:S05]  /*7460*/  BSYNC B1 ;  /* 0x0000000000017941 */ /* 0x000fea0003800000 */
.L_x_272:
        /* <DEDUP_REMOVED lines=10> */
.L_x_275:
[----:B------:R-:W-:Y:S05]  /*7510*/  BSYNC B1 ;  /* 0x0000000000017941 */ /* 0x000fea0003800000 */
.L_x_274:
        /* <DEDUP_REMOVED lines=10> */
.L_x_277:
[----:B------:R-:W-:Y:S05]  /*75c0*/  BSYNC B1 ;  /* 0x0000000000017941 */ /* 0x000fea0003800000 */
.L_x_276:
        /* <DEDUP_REMOVED lines=9> */
.L_x_279:
[----:B------:R-:W-:Y:S05]  /*7660*/  BSYNC B1 ;  /* 0x0000000000017941 */ /* 0x000fea0003800000 */
.L_x_278:
        /* <DEDUP_REMOVED lines=9> */
.L_x_281:
[----:B------:R-:W-:Y:S05]  /*7700*/  BSYNC B1 ;  /* 0x0000000000017941 */ /* 0x000fea0003800000 */
.L_x_280:
        /* <DEDUP_REMOVED lines=10> */
.L_x_283:
[----:B------:R-:W-:Y:S05]  /*77b0*/  BSYNC B1 ;  /* 0x0000000000017941 */ /* 0x000fea0003800000 */
.L_x_282:
        /* <DEDUP_REMOVED lines=10> */
.L_x_285:
[----:B------:R-:W-:Y:S05]  /*7860*/  BSYNC B1 ;  /* 0x0000000000017941 */ /* 0x000fea0003800000 */
.L_x_284:
[----:B01--45:R-:W-:Y:S01]  /*7870*/  HADD2.F32 R7, -RZ, R22.H0_H0 ;  /* 0x20000016ff077230 */ /* 0x033fe20000004100 */
        /* <DEDUP_REMOVED lines=8> */
.L_x_287:
[----:B------:R-:W-:Y:S05]  /*7900*/  BSYNC B1 ;  /* 0x0000000000017941 */ /* 0x000fea0003800000 */
.L_x_286:
[----:B0----5:R-:W-:Y:S01]  /*7910*/  HADD2.F32 R5, -RZ, R22.H0_H0 ;  /* 0x20000016ff057230 */ /* 0x021fe20000004100 */
[----:B------:R-:W-:Y:S01]  /*7920*/  ISETP.GT.AND P1, PT, R3, 0x8, P1 ;  /* 0x000000080300780c */ /* 0x000fe20000f24270 */
[----:B------:R-:W-:Y:S01]  /*7930*/  @P0 IMAD.MOV.U32 R4, RZ, RZ, R10 ;  /* 0x000000ffff040224 */ /* 0x000fe200078e000a */
[----:B------:R-:W-:Y:S02]  /*7940*/  BSSY B1, `(.L_x_288) ;  /* 0x0000009000017945 */ /* 0x000fe40003800000 */
[----:B------:R-:W-:-:S04]  /*7950*/  FMUL R5, R5, R154 ;  /* 0x0000009a05057220 */ /* 0x000fc80000400000 */
[----:B------:R-:W-:-:S05]  /*7960*/  FFMA R5, R150, R153, R5 ;  /* 0x0000009996057223 */ /* 0x000fca0000000005 */
[----:B------:R-:W-:-:S04]  /*7970*/  F2FP.F16.F32.PACK_AB R5, RZ, R5 ;  /* 0x00000005ff05723e */ /* 0x000fc800000000ff */
[----:B------:R-:W-:Y:S01]  /*7980*/  PRMT R2, R5, 0x7610, R2 ;  /* 0x0000761005027816 */ /* 0x000fe20000000002 */
[----:B------:R-:W-:-:S05]  /*7990*/  @P0 IMAD.MOV.U32 R5, RZ, RZ, R11 ;  /* 0x000000ffff050224 */ /* 0x000fca00078e000b */
[----:B------:R0:W-:Y:S01]  /*79a0*/  @P0 STG.E.U16 desc[UR36][R4.64+0x1f0], R2 ;  /* 0x0001f00204000986 */ /* 0x0001e2000c101524 */
[----:B------:R-:W-:Y:S05]  /*79b0*/  @!P1 BRA `(.L_x_289) ;  /* 0x0000000000049947 */ /* 0x000fea0003800000 */
[----:B------:R4:W5:Y:S02]  /*79c0*/  LDG.E.LTC128B.U16 R22, desc[UR36][R8.64+0x1f2] ;  /* 0x0001f22408167981 */ /* 0x000964000c1e1520 */
.L_x_289:
[----:B------:R-:W-:Y:S05]  /*79d0*/  BSYNC B1 ;  /* 0x0000000000017941 */ /* 0x000fea0003800000 */
.L_x_288:
[----:B------:R-:W-:Y:S05]  /*79e0*/  @!P1 BRA `(.L_x_290) ;  /* 0x0000002400409947 */ /* 0x000fea0003800000 */
[----:B-----5:R-:W-:-:S05]  /*79f0*/  HADD2.F32 R3, -RZ, R22.H0_H0 ;  /* 0x20000016ff037230 */ /* 0x020fca0000004100 */
[----:B------:R-:W-:-:S04]  /*7a00*/  FMUL R0, R3, R154 ;  /* 0x0000009a03007220 */ /* 0x000fc80000400000 */
[----:B------:R-:W-:-:S05]  /*7a10*/  FFMA R0, R151, R153, R0 ;  /* 0x0000009997007223 */ /* 0x000fca0000000000 */
[----:B------:R-:W-:-:S05]  /*7a20*/  F2FP.F16.F32.PACK_AB R0, RZ, R0 ;  /* 0x00000000ff00723e */ /* 0x000fca00000000ff */
[----:B------:R0:W-:Y:S01]  /*7a30*/  STG.E.U16 desc[UR36][R10.64+0x1f2], R0 ;  /* 0x0001f2000a007986 */ /* 0x0001e2000c101524 */
[----:B------:R-:W-:Y:S05]  /*7a40*/  BRA `(.L_x_290) ;  /* 0x0000002400287947 */ /* 0x000fea0003800000 */
.L_x_37:
[----:B------:R-:W-:Y:S01]  /*7a50*/  ISETP.GT.AND P2, PT, R0, 0x1, PT ;  /* 0x000000010000780c */ /* 0x000fe20003f44270 */
[----:B------:R-:W-:Y:S01]  /*7a60*/  ULDC.64 UR4, c[0x0][0x5c0] ;  /* 0x0001700000047ab9 */ /* 0x000fe20000000a00 */
[-C--:B------:R-:W-:Y:S01]  /*7a70*/  FMUL R24, R24, R153.reuse ;  /* 0x0000009918187220 */ /* 0x080fe20000400000 */
[-C--:B------:R-:W-:Y:S01]  /*7a80*/  FMUL R25, R25, R153.reuse ;  /* 0x0000009919197220 */ /* 0x080fe20000400000 */
[----:B------:R-:W-:Y:S01]  /*7a90*/  ISETP.GT.AND P1, PT, R3, RZ, P2 ;  /* 0x000000ff0300720c */ /* 0x000fe20001724270 */
[-C--:B------:R-:W-:Y:S01]  /*7aa0*/  FMUL R26, R26, R153.reuse ;  /* 0x000000991a1a7220 */ /* 0x080fe20000400000 */
[----:B------:R-:W-:Y:S01]  /*7ab0*/  LEA R4, P4, R6, UR4, 0x1 ;  /* 0x0000000406047c11 */ /* 0x000fe2000f8808ff */
[-C--:B------:R-:W-:Y:S01]  /*7ac0*/  FMUL R27, R27, R153.reuse ;  /* 0x000000991b1b7220 */ /* 0x080fe20000400000 */
[----:B------:R-:W-:Y:S01]  /*7ad0*/  F2FP.F16.F32.PACK_AB R24, RZ, R24 ;  /* 0x00000018ff18723e */ /* 0x000fe200000000ff */
[-C--:B------:R-:W-:Y:S01]  /*7ae0*/  FMUL R28, R28, R153.reuse ;  /* 0x000000991c1c7220 */ /* 0x080fe20000400000 */
[----:B------:R-:W-:Y:S01]  /*7af0*/  LEA.HI.X R5, R6, UR5, R181, 0x1, P4 ;  /* 0x0000000506057c11 */ /* 0x000fe2000a0f0cb5 */
[----:B------:R-:W-:Y:S01]  /*7b00*/  FMUL R29, R29, R153 ;  /* 0x000000991d1d7220 */ /* 0x000fe20000400000 */
[----:B------:R-:W-:Y:S01]  /*7b10*/  F2FP.F16.F32.PACK_AB R25, RZ, R25 ;  /* 0x00000019ff19723e */ /* 0x000fe200000000ff */
[-C--:B------:R-:W-:Y:S01]  /*7b20*/  FMUL R30, R30, R153.reuse ;  /* 0x000000991e1e7220 */ /* 0x080fe20000400000 */
[----:B------:R-:W-:Y:S01]  /*7b30*/  ISETP.GT.AND P2, PT, R3, 0x8, P2 ;  /* 0x000000080300780c */ /* 0x000fe20001744270 */
[----:B------:R-:W-:Y:S01]  /*7b40*/  @P3 STG.E.U16 desc[UR36][R4.64], R24 ;  /* 0x0000001804003986 */ /* 0x000fe2000c101524 */
[C---:B------:R-:W-:Y:S01]  /*7b50*/  SHF.L.U64.HI R11, R10.reuse, 0x4, R11 ;  /* 0x000000040a0b7819 */ /* 0x040fe2000001020b */
[-C--:B------:R-:W-:Y:S01]  /*7b60*/  FMUL R31, R31, R153.reuse ;  /* 0x000000991f1f7220 */ /* 0x080fe20000400000 */
[----:B------:R-:W-:Y:S01]  /*7b70*/  LEA R6, P3, R10, R4, 0x4 ;  /* 0x000000040a067211 */ /* 0x000fe200078620ff */
[----:B------:R-:W-:Y:S01]  /*7b80*/  @P1 STG.E.U16 desc[UR36][R4.64+0x2], R25 ;  /* 0x0000021904001986 */ /* 0x000fe2000c101524 */
[----:B------:R-:W-:Y:S01]  /*7b90*/  ISETP.GT.AND P1, PT, R3, 0x8, P0 ;  /* 0x000000080300780c */ /* 0x000fe20000724270 */
[----:B------:R-:W-:Y:S01]  /*7ba0*/  FMUL R32, R32, R153 ;  /* 0x0000009920207220 */ /* 0x000fe20000400000 */
[----:B------:R-:W-:Y:S01]  /*7bb0*/  F2FP.F16.F32.PACK_AB R26, RZ, R26 ;  /* 0x0000001aff1a723e */ /* 0x000fe200000000ff */
[----:B------:R-:W-:Y:S01]  /*7bc0*/  IMAD.X R7, R11, 0x1, R5, P3 ;  /* 0x000000010b077824 */ /* 0x000fe200018e0605 */
[----:B------:R-:W-:Y:S01]  /*7bd0*/  F2FP.F16.F32.PACK_AB R27, RZ, R27 ;  /* 0x0000001bff1b723e */ /* 0x000fe200000000ff */
[-C--:B------:R-:W-:Y:S01]  /*7be0*/  FMUL R33, R33, R153.reuse ;  /* 0x0000009921217220 */ /* 0x080fe20000400000 */
[----:B------:R-:W-:Y:S01]  /*7bf0*/  ISETP.GT.AND P0, PT, R0, 0x8, PT ;  /* 0x000000080000780c */ /* 0x000fe20003f04270 */
[-C--:B------:R-:W-:Y:S01]  /*7c00*/  FMUL R34, R34, R153.reuse ;  /* 0x0000009922227220 */ /* 0x080fe20000400000 */
[----:B------:R-:W-:Y:S01]  /*7c10*/  F2FP.F16.F32.PACK_AB R28, RZ, R28 ;  /* 0x0000001cff1c723e */ /* 0x000fe200000000ff */
[-C--:B------:R-:W-:Y:S01]  /*7c20*/  FMUL R35, R35, R153.reuse ;  /* 0x0000009923237220 */ /* 0x080fe20000400000 */
[C---:B------:R-:W-:Y:S01]  /*7c30*/  ISETP.GT.AND P4, PT, R3.reuse, RZ, P0 ;  /* 0x000000ff0300720c */ /* 0x040fe20000784270 */
[----:B------:R-:W-:Y:S01]  /*7c40*/  FMUL R36, R36, R153 ;  /* 0x0000009924247220 */ /* 0x000fe20000400000 */
[----:B------:R-:W-:Y:S01]  /*7c50*/  F2FP.F16.F32.PACK_AB R29, RZ, R29 ;  /* 0x0000001dff1d723e */ /* 0x000fe200000000ff */
[----:B------:R-:W-:Y:S01]  /*7c60*/  @P1 STG.E.U16 desc[UR36][R6.64], R26 ;  /* 0x0000001a06001986 */ /* 0x000fe2000c101524 */
[----:B------:R-:W-:Y:S01]  /*7c70*/  ISETP.GT.AND P1, PT, R3, 0x8, P0 ;  /* 0x000000080300780c */ /* 0x000fe20000724270 */
[-C--:B------:R-:W-:Y:S01]  /*7c80*/  FMUL R37, R37, R153.reuse ;  /* 0x0000009925257220 */ /* 0x080fe20000400000 */
[----:B------:R-:W-:Y:S01]  /*7c90*/  F2FP.F16.F32.PACK_AB R30, RZ, R30 ;  /* 0x0000001eff1e723e */ /* 0x000fe200000000ff */
[----:B------:R-:W-:Y:S01]  /*7ca0*/  @P2 STG.E.U16 desc[UR36][R6.64+0x2], R27 ;  /* 0x0000021b06002986 */ /* 0x000fe2000c101524 */
[----:B------:R-:W-:Y:S01]  /*7cb0*/  ISETP.GT.AND P2, PT, R0, 0x9, PT ;  /* 0x000000090000780c */ /* 0x000fe20003f44270 */
[----:B------:R-:W-:Y:S01]  /*7cc0*/  FMUL R38, R38, R153 ;  /* 0x0000009926267220 */ /* 0x000fe20000400000 */
[----:B------:R-:W-:Y:S01]  /*7cd0*/  F2FP.F16.F32.PACK_AB R31, RZ, R31 ;  /* 0x0000001fff1f723e */ /* 0x000fe200000000ff */
[-C--:B------:R-:W-:Y:S01]  /*7ce0*/  FMUL R39, R39, R153.reuse ;  /* 0x0000009927277220 */ /* 0x080fe20000400000 */
[C---:B------:R-:W-:Y:S01]  /*7cf0*/  ISETP.GT.AND P3, PT, R3.reuse, RZ, P2 ;  /* 0x000000ff0300720c */ /* 0x040fe20001764270 */
[----:B------:R-:W-:Y:S01]  /*7d00*/  @P4 STG.E.U16 desc[UR36][R4.64+0x10], R28 ;  /* 0x0000101c04004986 */ /* 0x000fe2000c101524 */
[----:B------:R-:W-:Y:S01]  /*7d10*/  ISETP.GT.AND P2, PT, R3, 0x8, P2 ;  /* 0x000000080300780c */ /* 0x000fe20001744270 */
[-C--:B------:R-:W-:Y:S01]  /*7d20*/  FMUL R40, R40, R153.reuse ;  /* 0x0000009928287220 */ /* 0x080fe20000400000 */
[----:B------:R-:W-:Y:S01]  /*7d30*/  ISETP.GT.AND P0, PT, R0, 0x10, PT ;  /* 0x000000100000780c */ /* 0x000fe20003f04270 */
[-C--:B------:R-:W-:Y:S01]  /*7d40*/  FMUL R41, R41, R153.reuse ;  /* 0x0000009929297220 */ /* 0x080fe20000400000 */
[----:B------:R-:W-:Y:S01]  /*7d50*/  F2FP.F16.F32.PACK_AB R32, RZ, R32 ;  /* 0x00000020ff20723e */ /* 0x000fe200000000ff */
[-C--:B------:R-:W-:Y:S01]  /*7d60*/  FMUL R42, R42, R153.reuse ;  /* 0x000000992a2a7220 */ /* 0x080fe20000400000 */
[----:B------:R-:W-:Y:S01]  /*7d70*/  ISETP.GT.AND P4, PT, R3, RZ, P0 ;  /* 0x000000ff0300720c */ /* 0x000fe20000784270 */
[----:B------:R-:W-:Y:S01]  /*7d80*/  FMUL R43, R43, R153 ;  /* 0x000000992b2b7220 */ /* 0x000fe20000400000 */
[----:B------:R-:W-:Y:S01]  /*7d90*/  F2FP.F16.F32.PACK_AB R33, RZ, R33 ;  /* 0x00000021ff21723e */ /* 0x000fe200000000ff */
[-C--:B------:R-:W-:Y:S01]  /*7da0*/  FMUL R44, R44, R153.reuse ;  /* 0x000000992c2c7220 */ /* 0x080fe20000400000 */
[----:B------:R-:W-:Y:S01]  /*7db0*/  F2FP.F16.F32.PACK_AB R34, RZ, R34 ;  /* 0x00000022ff22723e */ /* 0x000fe200000000ff */
[----:B------:R-:W-:Y:S01]  /*7dc0*/  @P3 STG.E.U16 desc[UR36][R4.64+0x12], R29 ;  /* 0x0000121d04003986 */ /* 0x000fe2000c101524 */
[----:B------:R-:W-:Y:S01]  /*7dd0*/  ISETP.GT.AND P3, PT, R0, 0x11, PT ;  /* 0x000000110000780c */ /* 0x000fe20003f64270 */
[----:B------:R-:W-:Y:S01]  /*7de0*/  FMUL R45, R45, R153 ;  /* 0x000000992d2d7220 */ /* 0x000fe20000400000 */
[----:B------:R-:W-:Y:S01]  /*7df0*/  F2FP.F16.F32.PACK_AB R35, RZ, R35 ;  /* 0x00000023ff23723e */ /* 0x000fe200000000ff */
[----:B------:R-:W-:Y:S01]  /*7e00*/  @P1 STG.E.U16 desc[UR36][R6.64+0x10], R30 ;  /* 0x0000101e06001986 */ /* 0x000fe2000c101524 */
[C---:B------:R-:W-:Y:S01]  /*7e10*/  ISETP.GT.AND P1, PT, R3.reuse, 0x8, P0 ;  /* 0x000000080300780c */ /* 0x040fe20000724270 */
[-C--:B------:R-:W-:Y:S01]  /*7e20*/  FMUL R46, R46, R153.reuse ;  /* 0x000000992e2e7220 */ /* 0x080fe20000400000 */
[----:B------:R-:W-:Y:S01]  /*7e30*/  ISETP.GT.AND P0, PT, R0, 0x18, PT ;  /* 0x000000180000780c */ /* 0x000fe20003f04270 */
[----:B------:R-:W-:Y:S01]  /*7e40*/  @P2 STG.E.U16 desc[UR36][R6.64+0x12], R31 ;  /* 0x0000121f06002986 */ /* 0x000fe2000c101524 */
[----:B------:R-:W-:Y:S01]  /*7e50*/  ISETP.GT.AND P2, PT, R3, RZ, P3 ;  /* 0x000000ff0300720c */ /* 0x000fe20001f44270 */
[-C--:B------:R-:W-:Y:S01]  /*7e60*/  FMUL R47, R47, R153.reuse ;  /* 0x000000992f2f7220 */ /* 0x080fe20000400000 */
[C---:B------:R-:W-:Y:S01]  /*7e70*/  ISETP.GT.AND P3, PT, R3.reuse, 0x8, P3 ;  /* 0x000000080300780c */ /* 0x040fe20001f64270 */
[----:B------:R-:W-:Y:S01]  /*7e80*/  @P4 STG.E.U16 desc[UR36][R4.64+0x20], R32 ;  /* 0x0000202004004986 */ /* 0x000fe2000c101524 */
[----:B------:R-:W-:Y:S01]  /*7e90*/  ISETP.GT.AND P4, PT, R3, RZ, P0 ;  /* 0x000000ff0300720c */ /* 0x000fe20000784270 */
[-C--:B------:R-:W-:Y:S01]  /*7ea0*/  FMUL R48, R48, R153.reuse ;  /* 0x0000009930307220 */ /* 0x080fe20000400000 */
[----:B------:R-:W-:Y:S01]  /*7eb0*/  F2FP.F16.F32.PACK_AB R36, RZ, R36 ;  /* 0x00000024ff24723e */ /* 0x000fe200000000ff */
[----:B------:R-:W-:Y:S01]  /*7ec0*/  FMUL R49, R49, R153 ;  /* 0x0000009931317220 */ /* 0x000fe20000400000 */
[----:B------:R-:W-:Y:S01]  /*7ed0*/  F2FP.F16.F32.PACK_AB R37, RZ, R37 ;  /* 0x00000025ff25723e */ /* 0x000fe200000000ff */
[-C--:B------:R-:W-:Y:S01]  /*7ee0*/  FMUL R50, R50, R153.reuse ;  /* 0x0000009932327220 */ /* 0x080fe20000400000 */
[----:B------:R-:W-:Y:S01]  /*7ef0*/  F2FP.F16.F32.PACK_AB R38, RZ, R38 ;  /* 0x00000026ff26723e */ /* 0x000fe200000000ff */
[----:B------:R-:W-:Y:S01]  /*7f00*/  FMUL R51, R51, R153 ;  /* 0x0000009933337220 */ /* 0x000fe20000400000 */
[----:B------:R-:W-:Y:S01]  /*7f10*/  F2FP.F16.F32.PACK_AB R39, RZ, R39 ;  /* 0x00000027ff27723e */ /* 0x000fe200000000ff */
[----:B------:R-:W-:Y:S01]  /*7f20*/  @P2 STG.E.U16 desc[UR36][R4.64+0x22], R33 ;  /* 0x0000222104002986 */ /* 0x000fe2000c101524 */
[----:B------:R-:W-:Y:S01]  /*7f30*/  F2FP.F16.F32.PACK_AB R40, RZ, R40 ;  /* 0x00000028ff28723e */ /* 0x000fe200000000ff */
[----:B------:R-:W-:Y:S01]  /*7f40*/  FMUL R52, R52, R153 ;  /* 0x0000009934347220 */ /* 0x000fe20000400000 */
[----:B------:R-:W-:Y:S01]  /*7f50*/  F2FP.F16.F32.PACK_AB R41, RZ, R41 ;  /* 0x00000029ff29723e */ /* 0x000fe200000000ff */
[----:B------:R-:W-:Y:S01]  /*7f60*/  @P1 STG.E.U16 desc[UR36][R6.64+0x20], R34 ;  /* 0x0000202206001986 */ /* 0x000fe2000c101524 */
[----:B------:R-:W-:Y:S01]  /*7f70*/  ISETP.GT.AND P1, PT, R3, 0x8, P0 ;  /* 0x000000080300780c */ /* 0x000fe20000724270 */
[-C--:B------:R-:W-:Y:S01]  /*7f80*/  FMUL R53, R53, R153.reuse ;  /* 0x0000009935357220 */ /* 0x080fe20000400000 */
[C---:B------:R-:W-:Y:S01]  /*7f90*/  ISETP.GT.AND P0, PT, R0.reuse, 0x20, PT ;  /* 0x000000200000780c */ /* 0x040fe20003f04270 */
[----:B------:R-:W-:Y:S01]  /*7fa0*/  @P3 STG.E.U16 desc[UR36][R6.64+0x22], R35 ;  /* 0x0000222306003986 */ /* 0x000fe2000c101524 */
[----:B------:R-:W-:Y:S01]  /*7fb0*/  ISETP.GT.AND P3, PT, R0, 0x19, PT ;  /* 0x000000190000780c */ /* 0x000fe20003f64270 */
[-C--:B------:R-:W-:Y:S01]  /*7fc0*/  FMUL R54, R54, R153.reuse ;  /* 0x0000009936367220 */ /* 0x080fe20000400000 */
[----:B------:R-:W-:Y:S01]  /*7fd0*/  F2FP.F16.F32.PACK_AB R42, RZ, R42 ;  /* 0x0000002aff2a723e */ /* 0x000fe200000000ff */
[----:B------:R-:W-:Y:S01]  /*7fe0*/  @P4 STG.E.U16 desc[UR36][R4.64+0x30], R36 ;  /* 0x0000302404004986 */ /* 0x000fe2000c101524 */
[----:B------:R-:W-:Y:S01]  /*7ff0*/  ISETP.GT.AND P2, PT, R3, RZ, P3 ;  /* 0x000000ff0300720c */ /* 0x000fe20001f44270 */
[-C--:B------:R-:W-:Y:S01]  /*8000*/  FMUL R55, R55, R153.reuse ;  /* 0x0000009937377220 */ /* 0x080fe20000400000 */
[C---:B------:R-:W-:Y:S01]  /*8010*/  ISETP.GT.AND P3, PT, R3.reuse, 0x8, P3 ;  /* 0x000000080300780c */ /* 0x040fe20001f64270 */
[-C--:B------:R-:W-:Y:S01]  /*8020*/  FMUL R56, R56, R153.reuse ;  /* 0x0000009938387220 */ /* 0x080fe20000400000 */
[----:B------:R-:W-:Y:S01]  /*8030*/  ISETP.GT.AND P4, PT, R3, RZ, P0 ;  /* 0x000000ff0300720c */ /* 0x000fe20000784270 */
[----:B------:R-:W-:Y:S01]  /*8040*/  FMUL R57, R57, R153 ;  /* 0x0000009939397220 */ /* 0x000fe20000400000 */
[----:B------:R-:W-:Y:S01]  /*8050*/  F2FP.F16.F32.PACK_AB R43, RZ, R43 ;  /* 0x0000002bff2b723e */ /* 0x000fe200000000ff */
[-C--:B------:R-:W-:Y:S01]  /*8060*/  FMUL R58, R58, R153.reuse ;  /* 0x000000993a3a7220 */ /* 0x080fe20000400000 */
[----:B------:R-:W-:Y:S01]  /*8070*/  F2FP.F16.F32.PACK_AB R44, RZ, R44 ;  /* 0x0000002cff2c723e */ /* 0x000fe200000000ff */
[----:B------:R-:W-:Y:S01]  /*8080*/  FMUL R59, R59, R153 ;  /* 0x000000993b3b7220 */ /* 0x000fe20000400000 */
[----:B------:R-:W-:Y:S01]  /*8090*/  F2FP.F16.F32.PACK_AB R45, RZ, R45 ;  /* 0x0000002dff2d723e */ /* 0x000fe200000000ff */
[----:B------:R-:W-:Y:S01]  /*80a0*/  FMUL R60, R60, R153 ;  /* 0x000000993c3c7220 */ /* 0x000fe20000400000 */
[----:B------:R-:W-:Y:S01]  /*80b0*/  F2FP.F16.F32.PACK_AB R46, RZ, R46 ;  /* 0x0000002eff2e723e */ /* 0x000fe200000000ff */
[----:B------:R-:W-:Y:S01]  /*80c0*/  @P2 STG.E.U16 desc[UR36][R4.64+0x32], R37 ;  /* 0x0000322504002986 */ /* 0x000fe2000c101524 */
[----:B------:R-:W-:Y:S01]  /*80d0*/  F2FP.F16.F32.PACK_AB R47, RZ, R47 ;  /* 0x0000002fff2f723e */ /* 0x000fe200000000ff */
[-C--:B------:R-:W-:Y:S01]  /*80e0*/  FMUL R61, R61, R153.reuse ;  /* 0x000000993d3d7220 */ /* 0x080fe20000400000 */
[----:B------:R-:W-:Y:S01]  /*80f0*/  F2FP.F16.F32.PACK_AB R48, RZ, R48 ;  /* 0x00000030ff30723e */ /* 0x000fe200000000ff */
[----:B------:R-:W-:Y:S01]  /*8100*/  @P1 STG.E.U16 desc[UR36][R6.64+0x30], R38 ;  /* 0x0000302606001986 */ /* 0x000fe2000c101524 */
[----:B------:R-:W-:Y:S01]  /*8110*/  ISETP.GT.AND P1, PT, R3, 0x8, P0 ;  /* 0x000000080300780c */ /* 0x000fe20000724270 */
[-C--:B------:R-:W-:Y:S01]  /*8120*/  FMUL R62, R62, R153.reuse ;  /* 0x000000993e3e7220 */ /* 0x080fe20000400000 */
[C---:B------:R-:W-:Y:S01]  /*8130*/  ISETP.GT.AND P0, PT, R0.reuse, 0x28, PT ;  /* 0x000000280000780c */ /* 0x040fe20003f04270 */
[----:B------:R-:W-:Y:S01]  /*8140*/  @P3 STG.E.U16 desc[UR36][R6.64+0x32], R39 ;  /* 0x0000322706003986 */ /* 0x000fe2000c101524 */
[----:B------:R-:W-:Y:S01]  /*8150*/  ISETP.GT.AND P3, PT, R0, 0x21, PT ;  /* 0x000000210000780c */ /* 0x000fe20003f64270 */
[----:B------:R-:W-:Y:S01]  /*8160*/  FMUL R63, R63, R153 ;  /* 0x000000993f3f7220 */ /* 0x000fe20000400000 */
[----:B------:R-:W-:Y:S01]  /*8170*/  F2FP.F16.F32.PACK_AB R49, RZ, R49 ;  /* 0x00000031ff31723e */ /* 0x000fe200000000ff */
[----:B------:R-:W-:Y:S01]  /*8180*/  @P4 STG.E.U16 desc[UR36][R4.64+0x40], R40 ;  /* 0x0000402804004986 */ /* 0x000fe2000c101524 */
[C---:B------:R-:W-:Y:S01]  /*8190*/  ISETP.GT.AND P2, PT, R3.reuse, RZ, P3 ;  /* 0x000000ff0300720c */ /* 0x040fe20001f44270 */
[-C--:B------:R-:W-:Y:S01]  /*81a0*/  FMUL R64, R64, R153.reuse ;  /* 0x0000009940407220 */ /* 0x080fe20000400000 */
[----:B------:R-:W-:Y:S01]  /*81b0*/  ISETP.GT.AND P3, PT, R3, 0x8, P3 ;  /* 0x000000080300780c */ /* 0x000fe20001f64270 */
[-C--:B------:R-:W-:Y:S01]  /*81c0*/  FMUL R65, R65, R153.reuse ;  /* 0x0000009941417220 */ /* 0x080fe20000400000 */
        /* <DEDUP_REMOVED lines=248> */
[----:B------:R-:W-:-:S02]  /*9150*/  ISETP.GT.AND P1, PT, R3, 0x8, P0 ;  /* 0x000000080300780c */ /* 0x000fc40000724270 */
[C---:B------:R-:W-:Y:S01]  /*9160*/  ISETP.GT.AND P0, PT, R0.reuse, 0x78, PT ;  /* 0x000000780000780c */ /* 0x040fe20003f04270 */
[----:B------:R-:W-:Y:S01]  /*9170*/  @P3 STG.E.U16 desc[UR36][R6.64+0xd2], R79 ;  /* 0x0000d24f06003986 */ /* 0x000fe2000c101524 */
[----:B------:R-:W-:Y:S02]  /*9180*/  ISETP.GT.AND P3, PT, R0, 0x71, PT ;  /* 0x000000710000780c */ /* 0x000fe40003f64270 */
[----:B------:R-:W-:Y:S01]  /*9190*/  F2FP.F16.F32.PACK_AB R119, RZ, R119 ;  /* 0x00000077ff77723e */ /* 0x000fe200000000ff */
[----:B------:R-:W-:Y:S01]  /*91a0*/  @P4 STG.E.U16 desc[UR36][R4.64+0xe0], R80 ;  /* 0x0000e05004004986 */ /* 0x000fe2000c101524 */
[C---:B------:R-:W-:Y:S02]  /*91b0*/  ISETP.GT.AND P2, PT, R3.reuse, RZ, P3 ;  /* 0x000000ff0300720c */ /* 0x040fe40001f44270 */
[C---:B------:R-:W-:Y:S02]  /*91c0*/  ISETP.GT.AND P3, PT, R3.reuse, 0x8, P3 ;  /* 0x000000080300780c */ /* 0x040fe40001f64270 */
[----:B------:R-:W-:-:S02]  /*91d0*/  ISETP.GT.AND P4, PT, R3, RZ, P0 ;  /* 0x000000ff0300720c */ /* 0x000fc40000784270 */
[----:B------:R-:W-:Y:S02]  /*91e0*/  F2FP.F16.F32.PACK_AB R120, RZ, R120 ;  /* 0x00000078ff78723e */ /* 0x000fe400000000ff */
[----:B------:R-:W-:Y:S02]  /*91f0*/  F2FP.F16.F32.PACK_AB R121, RZ, R121 ;  /* 0x00000079ff79723e */ /* 0x000fe400000000ff */
[----:B------:R-:W-:Y:S02]  /*9200*/  F2FP.F16.F32.PACK_AB R122, RZ, R122 ;  /* 0x0000007aff7a723e */ /* 0x000fe400000000ff */
[----:B------:R-:W-:Y:S01]  /*9210*/  F2FP.F16.F32.PACK_AB R123, RZ, R123 ;  /* 0x0000007bff7b723e */ /* 0x000fe200000000ff */
[----:B------:R-:W-:Y:S01]  /*9220*/  @P2 STG.E.U16 desc[UR36][R4.64+0xe2], R81 ;  /* 0x0000e25104002986 */ /* 0x000fe2000c101524 */
[----:B------:R-:W-:Y:S02]  /*9230*/  F2FP.F16.F32.PACK_AB R124, RZ, R124 ;  /* 0x0000007cff7c723e */ /* 0x000fe400000000ff */
        /* <DEDUP_REMOVED lines=66> */
[----:B------:R-:W-:Y:S04]  /*9660*/  @P2 STG.E.U16 desc[UR36][R4.64+0x122], R97 ;  /* 0x0001226104002986 */ /* 0x000fe8000c101524 */
[----:B------:R-:W-:Y:S01]  /*9670*/  @P1 STG.E.U16 desc[UR36][R6.64+0x120], R98 ;  /* 0x0001206206001986 */ /* 0x000fe2000c101524 */
[----:B------:R-:W-:-:S02]  /*9680*/  ISETP.GT.AND P1, PT, R3, 0x8, P0 ;  /* 0x000000080300780c */ /* 0x000fc40000724270 */
[C---:B------:R-:W-:Y:S01]  /*9690*/  ISETP.GT.AND P0, PT, R0.reuse, 0xa0, PT ;  /* 0x000000a00000780c */ /* 0x040fe20003f04270 */
[----:B------:R-:W-:Y:S01]  /*96a0*/  @P3 STG.E.U16 desc[UR36][R6.64+0x122], R99 ;  /* 0x0001226306003986 */ /* 0x000fe2000c101524 */
[----:B------:R-:W-:-:S03]  /*96b0*/  ISETP.GT.AND P3, PT, R0, 0x99, PT ;  /* 0x000000990000780c */ /* 0x000fc60003f64270 */
[----:B------:R-:W-:Y:S01]  /*96c0*/  @P4 STG.E.U16 desc[UR36][R4.64+0x130], R100 ;  /* 0x0001306404004986 */ /* 0x000fe2000c101524 */
[C---:B------:R-:W-:Y:S02]  /*96d0*/  ISETP.GT.AND P2, PT, R3.reuse, RZ, P3 ;  /* 0x000000ff0300720c */ /* 0x040fe40001f44270 */
[C---:B------:R-:W-:Y:S02]  /*96e0*/  ISETP.GT.AND P3, PT, R3.reuse, 0x8, P3 ;  /* 0x000000080300780c */ /* 0x040fe40001f64270 */
[----:B------:R-:W-:-:S09]  /*96f0*/  ISETP.GT.AND P4, PT, R3, RZ, P0 ;  /* 0x000000ff0300720c */ /* 0x000fd20000784270 */
[----:B------:R-:W-:Y:S04]  /*9700*/  @P2 STG.E.U16 desc[UR36][R4.64+0x132], R101 ;  /* 0x0001326504002986 */ /* 0x000fe8000c101524 */
[----:B------:R-:W-:Y:S01]  /*9710*/  @P1 STG.E.U16 desc[UR36][R6.64+0x130], R102 ;  /* 0x0001306606001986 */ /* 0x000fe2000c101524 */
[----:B------:R-:W-:Y:S02]  /*9720*/  ISETP.GT.AND P1, PT, R3, 0x8, P0 ;  /* 0x000000080300780c */ /* 0x000fe40000724270 */
        /* <DEDUP_REMOVED lines=76> */
[C---:B------:R-:W-:Y:S02]  /*9bf0*/  ISETP.GT.AND P3, PT, R3.reuse, RZ, P0 ;  /* 0x000000ff0300720c */ /* 0x040fe40000764270 */
[----:B------:R-:W-:-:S07]  /*9c00*/  ISETP.GT.AND P0, PT, R3, 0x8, P0 ;  /* 0x000000080300780c */ /* 0x000fce0000704270 */
[----:B------:R-:W-:Y:S04]  /*9c10*/  @P2 STG.E.U16 desc[UR36][R4.64+0x1b2], R133 ;  /* 0x0001b28504002986 */ /* 0x000fe8000c101524 */
[----:B------:R-:W-:Y:S01]  /*9c20*/  @P1 STG.E.U16 desc[UR36][R6.64+0x1b0], R134 ;  /* 0x0001b08606001986 */ /* 0x000fe2000c101524 */
[----:B------:R-:W-:-:S03]  /*9c30*/  ISETP.GT.AND P1, PT, R0, 0xe8, PT ;  /* 0x000000e80000780c */ /* 0x000fc60003f24270 */
        /* <DEDUP_REMOVED lines=11> */
[C---:B------:R-:W-:Y:S02]  /*9cf0*/  ISETP.GT.AND P2, PT, R3.reuse, RZ, P0 ;  /* 0x000000ff0300720c */ /* 0x040fe40000744270 */
[----:B------:R-:W-:Y:S01]  /*9d00*/  ISETP.GT.AND P0, PT, R3, 0x8, P0 ;  /* 0x000000080300780c */ /* 0x000fe20000704270 */
[----:B------:R-:W-:Y:S01]  /*9d10*/  @P3 STG.E.U16 desc[UR36][R4.64+0x1d0], R140 ;  /* 0x0001d08c04003986 */ /* 0x000fe2000c101524 */
[----:B------:R-:W-:-:S04]  /*9d20*/  ISETP.GT.AND P3, PT, R0, 0xf0, PT ;  /* 0x000000f00000780c */ /* 0x000fc80003f64270 */
[C---:B------:R-:W-:Y:S02]  /*9d30*/  ISETP.GT.AND P4, PT, R3.reuse, RZ, P3 ;  /* 0x000000ff0300720c */ /* 0x040fe40001f84270 */
[----:B------:R-:W-:-:S03]  /*9d40*/  ISETP.GT.AND P3, PT, R3, 0x8, P3 ;  /* 0x000000080300780c */ /* 0x000fc60001f64270 */
[----:B------:R-:W-:Y:S01]  /*9d50*/  @P2 STG.E.U16 desc[UR36][R4.64+0x1d2], R141 ;  /* 0x0001d28d04002986 */ /* 0x000fe2000c101524 */
[----:B------:R-:W-:-:S03]  /*9d60*/  ISETP.GT.AND P2, PT, R0, 0xf8, PT ;  /* 0x000000f80000780c */ /* 0x000fc60003f44270 */
[----:B------:R-:W-:Y:S01]  /*9d70*/  @P1 STG.E.U16 desc[UR36][R6.64+0x1d0], R142 ;  /* 0x0001d08e06001986 */ /* 0x000fe2000c101524 */
[----:B------:R-:W-:-:S03]  /*9d80*/  ISETP.GT.AND P1, PT, R0, 0xf9, PT ;  /* 0x000000f90000780c */ /* 0x000fc60003f24270 */
[----:B------:R-:W-:Y:S01]  /*9d90*/  @P0 STG.E.U16 desc[UR36][R6.64+0x1d2], R143 ;  /* 0x0001d28f06000986 */ /* 0x000fe2000c101524 */
[----:B------:R-:W-:-:S03]  /*9da0*/  ISETP.GT.AND P0, PT, R0, 0xf1, PT ;  /* 0x000000f10000780c */ /* 0x000fc60003f04270 */
[----:B------:R-:W-:Y:S01]  /*9db0*/  @P4 STG.E.U16 desc[UR36][R4.64+0x1e0], R144 ;  /* 0x0001e09004004986 */ /* 0x000fe2000c101524 */
[C---:B------:R-:W-:Y:S02]  /*9dc0*/  ISETP.GT.AND P4, PT, R3.reuse, RZ, P0 ;  /* 0x000000ff0300720c */ /* 0x040fe40000784270 */
[----:B------:R-:W-:-:S11]  /*9dd0*/  ISETP.GT.AND P0, PT, R3, 0x8, P0 ;  /* 0x000000080300780c */ /* 0x000fd60000704270 */
[----:B------:R-:W-:Y:S01]  /*9de0*/  @P4 STG.E.U16 desc[UR36][R4.64+0x1e2], R145 ;  /* 0x0001e29104004986 */ /* 0x000fe2000c101524 */
[C---:B------:R-:W-:Y:S01]  /*9df0*/  ISETP.GT.AND P4, PT, R3.reuse, RZ, P2 ;  /* 0x000000ff0300720c */ /* 0x040fe20001784270 */
[----:B------:R-:W-:Y:S01]  /*9e00*/  @P0 IMAD.MOV.U32 R2, RZ, RZ, R6 ;  /* 0x000000ffff020224 */ /* 0x000fe200078e0006 */
[C---:B------:R-:W-:Y:S01]  /*9e10*/  ISETP.GT.AND P2, PT, R3.reuse, 0x8, P2 ;  /* 0x000000080300780c */ /* 0x040fe20001744270 */
[----:B------:R-:W-:Y:S01]  /*9e20*/  @P3 STG.E.U16 desc[UR36][R6.64+0x1e0], R146 ;  /* 0x0001e09206003986 */ /* 0x000fe2000c101524 */
[C---:B------:R-:W-:Y:S02]  /*9e30*/  ISETP.GT.AND P3, PT, R3.reuse, RZ, P1 ;  /* 0x000000ff0300720c */ /* 0x040fe40000f64270 */
[----:B------:R-:W-:Y:S01]  /*9e40*/  ISETP.GT.AND P1, PT, R3, 0x8, P1 ;  /* 0x000000080300780c */ /* 0x000fe20000f24270 */
[----:B------:R-:W-:-:S05]  /*9e50*/  @P0 IMAD.MOV.U32 R3, RZ, RZ, R7 ;  /* 0x000000ffff030224 */ /* 0x000fca00078e0007 */
[----:B------:R0:W-:Y:S02]  /*9e60*/  @P0 STG.E.U16 desc[UR36][R2.64+0x1e2], R147 ;  /* 0x0001e29302000986 */ /* 0x0001e4000c101524 */
[----:B0-----:R-:W-:Y:S02]  /*9e70*/  @P4 IMAD.MOV.U32 R2, RZ, RZ, R4 ;  /* 0x000000ffff024224 */ /* 0x001fe400078e0004 */
[----:B------:R-:W-:-:S05]  /*9e80*/  @P4 IMAD.MOV.U32 R3, RZ, RZ, R5 ;  /* 0x000000ffff034224 */ /* 0x000fca00078e0005 */
[----:B------:R0:W-:Y:S04]  /*9e90*/  @P4 STG.E.U16 desc[UR36][R2.64+0x1f0], R148 ;  /* 0x0001f09402004986 */ /* 0x0001e8000c101524 */
[----:B------:R1:W-:Y:S01]  /*9ea0*/  @P3 STG.E.U16 desc[UR36][R4.64+0x1f2], R149 ;  /* 0x0001f29504003986 */ /* 0x0003e2000c101524 */
[----:B0-----:R-:W-:Y:S02]  /*9eb0*/  @P2 IMAD.MOV.U32 R2, RZ, RZ, R6 ;  /* 0x000000ffff022224 */ /* 0x001fe400078e0006 */
[----:B------:R-:W-:-:S05]  /*9ec0*/  @P2 IMAD.MOV.U32 R3, RZ, RZ, R7 ;  /* 0x000000ffff032224 */ /* 0x000fca00078e0007 */
[----:B------:R1:W-:Y:S04]  /*9ed0*/  @P2 STG.E.U16 desc[UR36][R2.64+0x1f0], R150 ;  /* 0x0001f09602002986 */ /* 0x0003e8000c101524 */
[----:B------:R1:W-:Y:S02]  /*9ee0*/  @P1 STG.E.U16 desc[UR36][R6.64+0x1f2], R151 ;  /* 0x0001f29706001986 */ /* 0x0003e4000c101524 */
.L_x_290:
[----:B------:R-:W-:Y:S05]  /*9ef0*/  BSYNC B0 ;  /* 0x0000000000007941 */ /* 0x000fea0003800000 */
.L_x_36:
[----:B01----:R-:W2:Y:S01]  /*9f00*/  LDL.64 R2, [R1] ;  /* 0x0000000001027983 */ /* 0x003ea20000100a00 */
[----:B------:R-:W-:Y:S01]  /*9f10*/  ULDC.64 UR4, c[0x0][0x650] ;  /* 0x0001940000047ab9 */ /* 0x000fe20000000a00 */
[----:B------:R0:W-:Y:S01]  /*9f20*/  SYNCS.ARRIVE.TRANS64.A1T0 RZ, [R162+UR45], RZ ;  /* 0x000000ffa2ff79a7 */ /* 0x0001e2000810002d */
[----:B------:R-:W-:Y:S01]  /*9f30*/  PRMT R0, RZ, 0x7610, R0 ;  /* 0x00007610ff007816 */ /* 0x000fe20000000000 */
[----:B------:R-:W-:Y:S02]  /*9f40*/  IMAD.MOV.U32 R19, RZ, RZ, -0x1 ;  /* 0xffffffffff137424 */ /* 0x000fe400078e00ff */
[----:B-----5:R-:W-:Y:S01]  /*9f50*/  IMAD.MOV.U32 R22, RZ, RZ, -0x1 ;  /* 0xffffffffff167424 */ /* 0x020fe200078e00ff */
[----:B--2---:R-:W-:-:S04]  /*9f60*/  LEA R18, P0, R2, R18, 0x1 ;  /* 0x0000001202127211 */ /* 0x004fc800078008ff */
[----:B------:R-:W-:Y:S01]  /*9f70*/  LEA.HI.X R17, R2, R17, R23, 0x1, P0 ;  /* 0x0000001102117211 */ /* 0x000fe200000f0c17 */
[----:B------:R-:W-:Y:S01]  /*9f80*/  IMAD.MOV.U32 R2, RZ, RZ, -0x1 ;  /* 0xffffffffff027424 */ /* 0x000fe200078e00ff */
[----:B------:R-:W-:-:S04]  /*9f90*/  ISETP.GE.U32.AND P0, PT, R18, UR4, PT ;  /* 0x0000000412007c0c */ /* 0x000fc8000bf06070 */
[----:B------:R-:W-:-:S13]  /*9fa0*/  ISETP.GE.U32.AND.EX P0, PT, R17, UR5, PT, P0 ;  /* 0x0000000511007c0c */ /* 0x000fda000bf06100 */
[----:B0-----:R-:W-:Y:S05]  /*9fb0*/  @P0 BRA `(.L_x_291) ;  /* 0x0000000400700947 */ /* 0x001fea0003800000 */
[----:B------:R-:W0:Y:S01]  /*9fc0*/  S2R R10, SR_CTAID.X ;  /* 0x00000000000a7919 */ /* 0x000e220000002500 */
[----:B---34-:R-:W1:Y:S01]  /*9fd0*/  LDC.64 R8, c[0x0][0x628] ;  /* 0x00018a00ff087b82 */ /* 0x018e620000000a00 */
[----:B------:R-:W-:Y:S01]  /*9fe0*/  ULDC UR4, c[0x0][0x150] ;  /* 0x0000540000047ab9 */ /* 0x000fe20000000800 */
[----:B------:R-:W-:Y:S01]  /*9ff0*/  IMAD.MOV.U32 R6, RZ, RZ, R18 ;  /* 0x000000ffff067224 */ /* 0x000fe200078e0012 */
[----:B------:R-:W2:Y:S01]  /*a000*/  S2R R20, SR_CTAID.Y ;  /* 0x0000000000147919 */ /* 0x000ea20000002600 */
[----:B------:R-:W-:-:S04]  /*a010*/  IMAD.MOV.U32 R7, RZ, RZ, R17 ;  /* 0x000000ffff077224 */ /* 0x000fc800078e0011 */
[----:B------:R-:W3:Y:S08]  /*a020*/  LDC R15, c[0x0][0x144] ;  /* 0x00005100ff0f7b82 */ /* 0x000ef00000000800 */
[----:B------:R-:W4:Y:S08]  /*a030*/  LDC R0, c[0x0][0x630] ;  /* 0x00018c00ff007b82 */ /* 0x000f300000000800 */
[----:B------:R-:W2:Y:S01]  /*a040*/  LDC.64 R12, c[0x0][0x620] ;  /* 0x00018800ff0c7b82 */ /* 0x000ea20000000a00 */
[----:B-1----:R-:W-:-:S04]  /*a050*/  ISETP.NE.U32.AND P0, PT, R8, RZ, PT ;  /* 0x000000ff0800720c */ /* 0x002fc80003f05070 */
[----:B------:R-:W-:Y:S02]  /*a060*/  ISETP.NE.AND.EX P0, PT, R9, RZ, PT, P0 ;  /* 0x000000ff0900720c */ /* 0x000fe40003f05300 */
[----:B0-----:R-:W-:-:S05]  /*a070*/  I2FP.F32.U32 R2, R10 ;  /* 0x0000000a00027245 */ /* 0x001fca0000201000 */
[----:B------:R-:W-:-:S04]  /*a080*/  FMUL R2, R2, UR4 ;  /* 0x0000000402027c20 */ /* 0x000fc80008400000 */
[----:B------:R0:W1:Y:S02]  /*a090*/  F2I.U32.TRUNC.NTZ R14, R2 ;  /* 0x00000002000e7305 */ /* 0x000064000020f000 */
[----:B---34-:R-:W-:Y:S05]  /*a0a0*/  @!P0 BRA `(.L_x_292) ;  /* 0x0000000000288947 */ /* 0x018fea0003800000 */
[----:B------:R-:W3:Y:S02]  /*a0b0*/  LDC R3, c[0x0][0x634] ;  /* 0x00018d00ff037b82 */ /* 0x000ee40000000800 */
[----:B---3--:R-:W-:-:S05]  /*a0c0*/  IADD3 R7, P0, R18, R3, RZ ;  /* 0x0000000312077210 */ /* 0x008fca0007f1e0ff */
[----:B------:R-:W-:-:S04]  /*a0d0*/  IMAD.X R11, RZ, RZ, R17, P0 ;  /* 0x000000ffff0b7224 */ /* 0x000fc800000e0611 */
[----:B0-----:R-:W-:-:S04]  /*a0e0*/  IMAD.WIDE.U32 R2, R11, R8, RZ ;  /* 0x000000080b027225 */ /* 0x001fc800078e00ff */
[----:B------:R-:W-:-:S04]  /*a0f0*/  IMAD.WIDE.U32 R4, P0, R7, R9, R2 ;  /* 0x0000000907047225 */ /* 0x000fc80007800002 */
[----:B------:R-:W-:-:S04]  /*a100*/  IMAD.WIDE.U32 R2, R7, R8, RZ ;  /* 0x0000000807027225 */ /* 0x000fc800078e00ff */
[----:B------:R-:W-:Y:S01]  /*a110*/  IMAD.X R7, RZ, RZ, RZ, P0 ;  /* 0x000000ffff077224 */ /* 0x000fe200000e06ff */
[----:B------:R-:W-:Y:S01]  /*a120*/  IADD3 RZ, P0, R3, R4, RZ ;  /* 0x0000000403ff7210 */ /* 0x000fe20007f1e0ff */
[----:B------:R-:W-:-:S04]  /*a130*/  IMAD.MOV.U32 R6, RZ, RZ, R5 ;  /* 0x000000ffff067224 */ /* 0x000fc800078e0005 */
[----:B------:R-:W-:-:S08]  /*a140*/  IMAD.WIDE.U32.X R6, R11, R9, R6, P0 ;  /* 0x000000090b067225 */ /* 0x000fd000000e0406 */
.L_x_292:
[----:B------:R-:W3:Y:S01]  /*a150*/  LDC.64 R26, c[0x0][0x640] ;  /* 0x00019000ff1a7b82 */ /* 0x000ee20000000a00 */
[-C--:B------:R-:W-:Y:S01]  /*a160*/  SHF.R.U64 R11, R6, R0.reuse, R7 ;  /* 0x00000000060b7219 */ /* 0x080fe20000001207 */
[----:B------:R-:W-:Y:S01]  /*a170*/  IMAD.MOV.U32 R19, RZ, RZ, R17 ;  /* 0x000000ffff137224 */ /* 0x000fe200078e0011 */
[----:B------:R-:W-:Y:S01]  /*a180*/  SHF.R.U32.HI R0, RZ, R0, R7 ;  /* 0x00000000ff007219 */ /* 0x000fe20000011607 */
[----:B-1----:R-:W-:Y:S01]  /*a190*/  IMAD.MOV R14, RZ, RZ, -R14 ;  /* 0x000000ffff0e7224 */ /* 0x002fe200078e0a0e */
[----:B------:R-:W-:Y:S01]  /*a1a0*/  IADD3 R5, P0, RZ, -R11, RZ ;  /* 0x8000000bff057210 */ /* 0x000fe20007f1e0ff */
[----:B------:R-:W-:Y:S01]  /*a1b0*/  ULDC UR4, c[0x0][0x154] ;  /* 0x0000550000047ab9 */ /* 0x000fe20000000800 */
[----:B------:R-:W-:Y:S01]  /*a1c0*/  IMAD.MOV.U32 R7, RZ, RZ, 0x1 ;  /* 0x00000001ff077424 */ /* 0x000fe200078e00ff */
[----:B------:R-:W1:Y:S01]  /*a1d0*/  LDC R4, c[0x0][0x618] ;  /* 0x00018600ff047b82 */ /* 0x000e620000000800 */
[----:B------:R-:W-:Y:S02]  /*a1e0*/  IMAD R22, R15, R14, R10 ;  /* 0x0000000e0f167224 */ /* 0x000fe400078e020a */
[----:B------:R-:W-:-:S04]  /*a1f0*/  IMAD.X R3, RZ, RZ, ~R0, P0 ;  /* 0x000000ffff037224 */ /* 0x000fc800000e0e00 */
[-C--:B--2---:R-:W-:Y:S01]  /*a200*/  IMAD R0, R3, R12.reuse, RZ ;  /* 0x0000000c03007224 */ /* 0x084fe200078e02ff */
[----:B------:R-:W2:Y:S01]  /*a210*/  LDC R6, c[0x0][0x608] ;  /* 0x00018200ff067b82 */ /* 0x000ea20000000800 */
[----:B0-----:R-:W-:-:S04]  /*a220*/  IMAD.WIDE.U32 R2, R5, R12, R18 ;  /* 0x0000000c05027225 */ /* 0x001fc800078e0012 */
[----:B------:R-:W-:Y:S01]  /*a230*/  IMAD R5, R5, R13, R0 ;  /* 0x0000000d05057224 */ /* 0x000fe200078e0200 */
[----:B------:R-:W-:Y:S02]  /*a240*/  I2FP.F32.U32 R0, R20 ;  /* 0x0000001400007245 */ /* 0x000fe40000201000 */
[----:B------:R-:W0:Y:S01]  /*a250*/  LDC R24, c[0x0][0x658] ;  /* 0x00019600ff187b82 */ /* 0x000e220000000800 */
[----:B------:R-:W-:Y:S01]  /*a260*/  IMAD.IADD R3, R3, 0x1, R5 ;  /* 0x0000000103037824 */ /* 0x000fe200078e0205 */
[----:B---3--:R-:W-:Y:S01]  /*a270*/  ISETP.NE.U32.AND P0, PT, R26, RZ, PT ;  /* 0x000000ff1a00720c */ /* 0x008fe20003f05070 */
[----:B------:R-:W-:Y:S01]  /*a280*/  FMUL R0, R0, UR4 ;  /* 0x0000000400007c20 */ /* 0x000fe20008400000 */
[----:B------:R-:W-:Y:S02]  /*a290*/  IMAD.MOV.U32 R5, RZ, RZ, -0x1 ;  /* 0xffffffffff057424 */ /* 0x000fe400078e00ff */
[----:B------:R-:W-:Y:S01]  /*a2a0*/  ISETP.NE.AND.EX P0, PT, R27, RZ, PT, P0 ;  /* 0x000000ff1b00720c */ /* 0x000fe20003f05300 */
[----:B------:R3:W4:Y:S01]  /*a2b0*/  F2I.U32.TRUNC.NTZ R12, R0 ;  /* 0x00000000000c7305 */ /* 0x000722000020f000 */
[----:B------:R-:W3:Y:S01]  /*a2c0*/  LDC R15, c[0x0][0x148] ;  /* 0x00005200ff0f7b82 */ /* 0x000ee20000000800 */
[----:B-1----:R-:W-:-:S02]  /*a2d0*/  SHF.R.U64 R10, R2, R4, R3 ;  /* 0x00000004020a7219 */ /* 0x002fc40000001203 */
[----:B------:R-:W-:-:S05]  /*a2e0*/  SHF.R.U32.HI R3, RZ, R4, R3 ;  /* 0x00000004ff037219 */ /* 0x000fca0000011603 */
[----:B------:R-:W1:Y:S01]  /*a2f0*/  LDC R14, c[0x0][0x600] ;  /* 0x00018000ff0e7b82 */ /* 0x000e620000000800 */
[-CC-:B--2---:R-:W-:Y:S02]  /*a300*/  SHF.R.U64 R8, R10, R6.reuse, R3.reuse ;  /* 0x000000060a087219 */ /* 0x184fe40000001203 */
[----:B------:R-:W-:-:S05]  /*a310*/  SHF.R.U32.HI R3, RZ, R6, R3 ;  /* 0x00000006ff037219 */ /* 0x000fca0000011603 */
[----:B------:R-:W2:Y:S01]  /*a320*/  LDC R21, c[0x0][0x648] ;  /* 0x00019200ff157b82 */ /* 0x000ea20000000800 */
[-CC-:B0-----:R-:W-:Y:S02]  /*a330*/  SHF.R.U64 R13, R8, R24.reuse, R3.reuse ;  /* 0x00000018080d7219 */ /* 0x181fe40000001203 */
[-C--:B------:R-:W-:Y:S02]  /*a340*/  SHF.L.U32 R5, R5, R24.reuse, RZ ;  /* 0x0000001805057219 */ /* 0x080fe400000006ff */
[-C--:B------:R-:W-:Y:S01]  /*a350*/  SHF.R.U32.HI R3, RZ, R24.reuse, R3 ;  /* 0x00000018ff037219 */ /* 0x080fe20000011603 */
[----:B------:R-:W-:Y:S01]  /*a360*/  IMAD.MOV.U32 R2, RZ, RZ, R13 ;  /* 0x000000ffff027224 */ /* 0x000fe200078e000d */
[----:B------:R-:W-:Y:S01]  /*a370*/  SHF.L.U32 R24, R7, R24, RZ ;  /* 0x0000001807187219 */ /* 0x000fe200000006ff */
[----:B------:R-:W0:Y:S01]  /*a380*/  LDC R25, c[0x0][0x638] ;  /* 0x00018e00ff197b82 */ /* 0x000e220000000800 */
[----:B------:R-:W-:-:S07]  /*a390*/  LOP3.LUT R19, RZ, R5, RZ, 0x33, !PT ;  /* 0x00000005ff137212 */ /* 0x000fce00078e33ff */
[----:B------:R-:W0:Y:S01]  /*a3a0*/  LDC R28, c[0x0][0x610] ;  /* 0x00018400ff1c7b82 */ /* 0x000e220000000800 */
[----:B----4-:R-:W-:Y:S05]  /*a3b0*/  @!P0 BRA `(.L_x_293) ;  /* 0x0000000000288947 */ /* 0x010fea0003800000 */
[----:B---3--:R-:W3:Y:S02]  /*a3c0*/  LDC R0, c[0x0][0x64c] ;  /* 0x00019300ff007b82 */ /* 0x008ee40000000800 */
[----:B---3--:R-:W-:-:S05]  /*a3d0*/  IADD3 R7, P0, R13, R0, RZ ;  /* 0x000000000d077210 */ /* 0x008fca0007f1e0ff */
        /* <DEDUP_REMOVED lines=8> */
.L_x_293:
[----:B------:R-:W4:Y:S01]  /*a460*/  LDC R4, c[0x0][0x65c] ;  /* 0x00019700ff047b82 */ /* 0x000f220000000800 */
[----:B--23--:R-:W-:Y:S01]  /*a470*/  SHF.R.U64 R0, R2, R21, R3 ;  /* 0x0000001502007219 */ /* 0x00cfe20000001203 */
[----:B-1----:R-:W-:Y:S01]  /*a480*/  VIADD R3, R14, 0xffffffff ;  /* 0xffffffff0e037836 */ /* 0x002fe20000000000 */
[----:B------:R-:W-:Y:S01]  /*a490*/  LOP3.LUT R19, R8, R19, RZ, 0xc0, !PT ;  /* 0x0000001308137212 */ /* 0x000fe200078ec0ff */
[----:B------:R-:W-:Y:S02]  /*a4a0*/  IMAD.MOV R12, RZ, RZ, -R12 ;  /* 0x000000ffff0c7224 */ /* 0x000fe400078e0a0c */
[----:B------:R-:W-:Y:S01]  /*a4b0*/  IMAD.MOV R2, RZ, RZ, -R0 ;  /* 0x000000ffff027224 */ /* 0x000fe200078e0a00 */
[----:B------:R-:W-:Y:S01]  /*a4c0*/  LOP3.LUT R3, R10, R3, RZ, 0xc0, !PT ;  /* 0x000000030a037212 */ /* 0x000fe200078ec0ff */
[----:B------:R-:W-:Y:S02]  /*a4d0*/  IMAD R19, R24, R0, R19 ;  /* 0x0000000018137224 */ /* 0x000fe400078e0213 */
[----:B0-----:R-:W-:-:S04]  /*a4e0*/  IMAD R0, R2, R25, R13 ;  /* 0x0000001902007224 */ /* 0x001fc800078e020d */
[----:B------:R-:W-:Y:S01]  /*a4f0*/  IMAD R2, R0, R14, R3 ;  /* 0x0000000e00027224 */ /* 0x000fe200078e0203 */
[----:B----4-:R-:W-:Y:S01]  /*a500*/  ISETP.NE.AND P0, PT, R4, 0x1, PT ;  /* 0x000000010400780c */ /* 0x010fe20003f05270 */
[----:B------:R-:W-:-:S05]  /*a510*/  IMAD.MOV.U32 R4, RZ, RZ, 0x1 ;  /* 0x00000001ff047424 */ /* 0x000fca00078e00ff */
[----:B------:R-:W-:-:S07]  /*a520*/  PRMT R0, R4, 0x7610, R0 ;  /* 0x0000761004007816 */ /* 0x000fce0000000000 */
[----:B------:R-:W-:-:S04]  /*a530*/  @P0 IMAD R22, R15, R12, R20 ;  /* 0x0000000c0f160224 */ /* 0x000fc800078e0214 */
[----:B------:R-:W-:-:S05]  /*a540*/  IMAD R19, R19, R28, R22 ;  /* 0x0000001c13137224 */ /* 0x000fca00078e0216 */
[----:B------:R-:W-:Y:S02]  /*a550*/  SEL R22, R2, R19, !P0 ;  /* 0x0000001302167207 */ /* 0x000fe40004000000 */
[----:B------:R-:W-:Y:S01]  /*a560*/  SEL R19, R19, R2, !P0 ;  /* 0x0000000213137207 */ /* 0x000fe20004000000 */
[----:B------:R-:W-:-:S07]  /*a570*/  IMAD.MOV.U32 R2, RZ, RZ, R11 ;  /* 0x000000ffff027224 */ /* 0x000fce00078e000b */
.L_x_291:
[----:B------:R-:W-:Y:S02]  /*a580*/  LOP3.LUT P0, RZ, R0, 0xff, RZ, 0xc0, !PT ;  /* 0x000000ff00ff7812 */ /* 0x000fe4000780c0ff */
[----:B------:R-:W-:-:S11]  /*a590*/  LOP3.LUT R175, R175, 0x1, RZ, 0x3c, !PT ;  /* 0x00000001afaf7812 */ /* 0x000fd600078e3cff */
[----:B------:R-:W-:Y:S05]  /*a5a0*/  @P0 BRA `(.L_x_294) ;  /* 0xffffff7000240947 */ /* 0x000fea000383ffff */
[----:B------:R-:W-:Y:S05]  /*a5b0*/  EXIT ;  /* 0x000000000000794d */ /* 0x000fea0003800000 */
.L_x_17:
[----:B------:R-:W-:-:S08]  /*a5c0*/  ISETP.NE.AND P0, PT, R5, RZ, PT ;  /* 0x000000ff0500720c */ /* 0x000fd00003f05270 */
[----:B0-2---:R-:W0:-:S00]  /*a5d0*/  USETMAXREG.DEALLOC.CTAPOOL 0x28 ;  /* 0x00000028000079c8 */ /* 0x005e0000080e0500 */
[----:B------:R-:W-:Y:S05]  /*a5e0*/  @P0 EXIT ;  /* 0x000000000000094d */ /* 0x000fea0003800000 */
[----:B0-----:R-:W-:Y:S01]  /*a5f0*/  LOP3.LUT P0, RZ, R8, 0xff, RZ, 0xc0, !PT ;  /* 0x000000ff08ff7812 */ /* 0x001fe2000780c0ff */
[----:B------:R-:W-:Y:S02]  /*a600*/  IMAD.MOV.U32 R0, RZ, RZ, 0x1 ;  /* 0x00000001ff007424 */ /* 0x000fe400078e00ff */
[----:B------:R-:W-:-:S10]  /*a610*/  IMAD.MOV.U32 R8, RZ, RZ, RZ ;  /* 0x000000ffff087224 */ /* 0x000fd400078e00ff */
[----:B------:R-:W-:Y:S05]  /*a620*/  @!P0 BRA `(.L_x_295) ;  /* 0x0000000c00388947 */ /* 0x000fea0003800000 */
[----:B------:R-:W0:Y:S01]  /*a630*/  S2UR UR8, SR_CgaCtaId ;  /* 0x00000000000879c3 */ /* 0x000e220000008800 */
[----:B------:R-:W-:Y:S01]  /*a640*/  LOP3.LUT P0, RZ, R4, 0x1f, RZ, 0xc0, !PT ;  /* 0x0000001f04ff7812 */ /* 0x000fe2000780c0ff */
[----:B------:R-:W-:Y:S01]  /*a650*/  ULDC UR5, c[0x0][0x658] ;  /* 0x0001960000057ab9 */ /* 0x000fe20000000800 */
[----:B------:R-:W-:Y:S01]  /*a660*/  UMOV UR6, 0xffffffff ;  /* 0xffffffff00067882 */ /* 0x000fe20000000000 */
[----:B------:R-:W-:Y:S01]  /*a670*/  BSSY B0, `(.L_x_295) ;  /* 0x00000c9000007945 */ /* 0x000fe20003800000 */
[----:B------:R-:W-:Y:S01]  /*a680*/  USHF.L.U32 UR6, UR6, UR5, URZ ;  /* 0x0000000506067299 */ /* 0x000fe2000800063f */
[C---:B------:R-:W-:Y:S01]  /*a690*/  ISETP.NE.AND P2, PT, R3.reuse, RZ, PT ;  /* 0x000000ff0300720c */ /* 0x040fe20003f45270 */
[----:B------:R-:W-:Y:S01]  /*a6a0*/  IMAD.MOV.U32 R9, RZ, RZ, 0x1 ;  /* 0x00000001ff097424 */ /* 0x000fe200078e00ff */
[----:B------:R-:W-:Y:S01]  /*a6b0*/  ISETP.NE.OR P0, PT, R3, RZ, !P0 ;  /* 0x000000ff0300720c */ /* 0x000fe20004705670 */
[----:B------:R-:W-:Y:S01]  /*a6c0*/  IMAD.MOV.U32 R0, RZ, RZ, 0x1 ;  /* 0x00000001ff007424 */ /* 0x000fe200078e00ff */
[----:B------:R-:W-:Y:S01]  /*a6d0*/  LOP3.LUT R6, R16, 0x2, RZ, 0xfc, !PT ;  /* 0x0000000210067812 */ /* 0x000fe200078efcff */
[----:B------:R-:W-:Y:S01]  /*a6e0*/  IMAD.MOV.U32 R8, RZ, RZ, RZ ;  /* 0x000000ffff087224 */ /* 0x000fe200078e00ff */
[----:B------:R-:W-:Y:S01]  /*a6f0*/  ULDC UR4, c[0x0][0x600] ;  /* 0x0001800000047ab9 */ /* 0x000fe20000000800 */
[----:B------:R-:W-:Y:S01]  /*a700*/  UMOV UR7, 0x1 ;  /* 0x0000000100077882 */ /* 0x000fe20000000000 */
[----:B------:R-:W-:-:S02]  /*a710*/  UIADD3 UR22, UR40, 0x1, URZ ;  /* 0x0000000128167890 */ /* 0x000fc4000fffe03f */
[----:B------:R-:W-:Y:S02]  /*a720*/  UIADD3 UR15, UR4, -0x1, URZ ;  /* 0xffffffff040f7890 */ /* 0x000fe4000fffe03f */
[----:B------:R-:W-:Y:S02]  /*a730*/  USHF.L.U32 UR17, UR7, UR5, URZ ;  /* 0x0000000507117299 */ /* 0x000fe4000800063f */
[----:B------:R-:W-:Y:S01]  /*a740*/  ULOP3.LUT UR16, URZ, UR6, URZ, 0x33, !UPT ;  /* 0x000000063f107292 */ /* 0x000fe2000f8e333f */
[----:B------:R-:W-:Y:S01]  /*a750*/  ULDC.64 UR20, c[0x0][0x198] ;  /* 0x0000660000147ab9 */ /* 0x000fe20000000a00 */
[----:B0-----:R-:W-:-:S10]  /*a760*/  IMAD.U32 R7, RZ, RZ, UR8 ;  /* 0x00000008ff077e24 */ /* 0x001fd4000f8e00ff */
.L_x_307:
[----:B------:R-:W-:-:S03]  /*a770*/  UMOV UR4, 0xffffffff ;  /* 0xffffffff00047882 */ /* 0x000fc60000000000 */
[----:B------:R-:W-:Y:S05]  /*a780*/  BRA.DIV UR4, `(.L_x_296) ;  /* 0x0000001204187947 */ /* 0x000fea000b800000 */
[----:B------:R-:W-:-:S13]  /*a790*/  ELECT P6, URZ, PT ;  /* 0x00000000003f782f */ /* 0x000fda00038c0000 */
.L_x_321:
[----:B------:R-:W0:Y:S01]  /*a7a0*/  LDC R3, c[0x0][0x28c] ;  /* 0x0000a300ff037b82 */ /* 0x000e220000000800 */
[----:B------:R-:W-:Y:S01]  /*a7b0*/  BSSY B1, `(.L_x_297) ;  /* 0x000003c000017945 */ /* 0x000fe20003800000 */
[----:B0-----:R-:W-:-:S13]  /*a7c0*/  ISETP.LT.OR P6, PT, R3, 0x1, !P6 ;  /* 0x000000010300780c */ /* 0x001fda00077c1670 */
[----:B------:R-:W-:Y:S05]  /*a7d0*/  @P6 BRA `(.L_x_298) ;  /* 0x0000000000e46947 */ /* 0x000fea0003800000 */
[----:B------:R-:W-:Y:S02]  /*a7e0*/  IMAD R7, R19, 0x2, R7 ;  /* 0x0000000213077824 */ /* 0x000fe400078e0207 */
[----:B------:R-:W-:Y:S02]  /*a7f0*/  IMAD.SHL.U32 R22, R22, 0x100, RZ ;  /* 0x0000010016167824 */ /* 0x000fe400078e00ff */
[----:B------:R-:W-:Y:S02]  /*a800*/  IMAD.MOV.U32 R14, RZ, RZ, RZ ;  /* 0x000000ffff0e7224 */ /* 0x000fe400078e00ff */
[----:B------:R-:W-:Y:S02]  /*a810*/  IMAD.U32 R15, RZ, RZ, UR22 ;  /* 0x00000016ff0f7e24 */ /* 0x000fe4000f8e00ff */
[----:B------:R-:W-:Y:S02]  /*a820*/  IMAD.MOV.U32 R3, RZ, RZ, R0 ;  /* 0x000000ffff037224 */ /* 0x000fe400078e0000 */
[----:B------:R-:W-:-:S02]  /*a830*/  IMAD.MOV.U32 R4, RZ, RZ, R8 ;  /* 0x000000ffff047224 */ /* 0x000fc400078e0008 */
[----:B------:R-:W-:-:S07]  /*a840*/  IMAD.SHL.U32 R11, R7, 0x20, RZ ;  /* 0x00000020070b7824 */ /* 0x000fce00078e00ff */
.L_x_302:
[----:B------:R-:W0:Y:S01]  /*a850*/  S2UR UR4, SR_CgaCtaId ;  /* 0x00000000000479c3 */ /* 0x000e220000008800 */
[----:B------:R-:W-:Y:S02]  /*a860*/  MOV R10, 0x400 ;  /* 0x00000400000a7802 */ /* 0x000fe40000000f00 */
[----:B------:R-:W-:Y:S01]  /*a870*/  SHF.L.U32 R5, R3, 0x1f, RZ ;  /* 0x0000001f03057819 */ /* 0x000fe200000006ff */
[----:B0-----:R-:W-:-:S05]  /*a880*/  IMAD.U32 R7, RZ, RZ, UR4 ;  /* 0x00000004ff077e24 */ /* 0x001fca000f8e00ff */
[----:B------:R-:W-:Y:S02]  /*a890*/  LEA R13, R7, R10, 0x18 ;  /* 0x0000000a070d7211 */ /* 0x000fe400078ec0ff */
[----:B------:R-:W0:Y:S03]  /*a8a0*/  @!P2 LDC R10, c[0x0][0x500] ;  /* 0x00014000ff0aab82 */ /* 0x000e260000000800 */
[----:B------:R-:W-:-:S04]  /*a8b0*/  IMAD R12, R4, 0x8, R13 ;  /* 0x00000008040c7824 */ /* 0x000fc800078e020d */
[----:B------:R-:W1:Y:S02]  /*a8c0*/  SYNCS.PHASECHK.TRANS64.TRYWAIT P1, [R12+URZ+0x28], R5 ;  /* 0x000028050c0075a7 */ /* 0x000e64000802017f */
[----:B-1----:R-:W-:Y:S05]  /*a8d0*/  @!P1 BRA `(.L_x_299) ;  /* 0x0000000c00e49947 */ /* 0x002fea0003800000 */
.L_x_322:
[----:B-1----:R-:W-:Y:S01]  /*a8e0*/  PRMT R5, R6, 0x9910, RZ ;  /* 0x0000991006057816 */ /* 0x002fe200000000ff */
[----:B0-----:R0:W-:Y:S03]  /*a8f0*/  @!P2 SYNCS.ARRIVE.TRANS64 RZ, [R12+URZ], R10 ;  /* 0x0000000a0cffa9a7 */ /* 0x0011e6000800003f */
[----:B------:R-:W-:-:S13]  /*a900*/  ISETP.NE.AND P1, PT, R5, 0x2, PT ;  /* 0x000000020500780c */ /* 0x000fda0003f25270 */
[----:B0-----:R-:W-:Y:S05]  /*a910*/  @P1 BRA `(.L_x_300) ;  /* 0x0000000000041947 */ /* 0x001fea0003800000 */
[----:B------:R-:W-:Y:S01]  /*a920*/  BPT.TRAP 0x1 ;  /* 0x000000040000795c */ /* 0x000fe20000300000 */
.L_x_300:
[----:B------:R-:W-:Y:S05]  /*a930*/  @P0 BRA `(.L_x_301) ;  /* 0x0000000000040947 */ /* 0x000fea0003800000 */
[----:B------:R-:W-:Y:S01]  /*a940*/  BPT.TRAP 0x1 ;  /* 0x000000040000795c */ /* 0x000fe20000300000 */
.L_x_301:
[----:B------:R-:W-:Y:S01]  /*a950*/  IMAD R5, R4, 0x2, R7 ;  /* 0x0000000204057824 */ /* 0x000fe200078e0207 */
[----:B------:R-:W-:Y:S01]  /*a960*/  R2UR UR9, R12 ;  /* 0x000000000c0972ca */ /* 0x000fe200000e0000 */
[----:B------:R-:W-:Y:S01]  /*a970*/  VIADD R15, R15, 0xffffffff ;  /* 0xffffffff0f0f7836 */ /* 0x000fe20000000000 */
[----:B------:R-:W-:Y:S01]  /*a980*/  UIADD3 UR4, UP0, UR20, 0xf0, URZ ;  /* 0x000000f014047890 */ /* 0x000fe2000ff1e03f */
[----:B------:R-:W-:Y:S01]  /*a990*/  IMAD.SHL.U32 R5, R5, 0x800, RZ ;  /* 0x0000080005057824 */ /* 0x000fe200078e00ff */
[----:B------:R-:W-:Y:S01]  /*a9a0*/  R2UR UR11, R11 ;  /* 0x000000000b0b72ca */ /* 0x000fe200000e0000 */
[----:B------:R-:W-:Y:S01]  /*a9b0*/  UIADD3 UR24, UP1, UR20, 0x1f0, URZ ;  /* 0x000001f014187890 */ /* 0x000fe2000ff3e03f */
[----:B------:R-:W-:Y:S01]  /*a9c0*/  R2UR UR10, R14 ;  /* 0x000000000e0a72ca */ /* 0x000fe200000e0000 */
[--C-:B------:R-:W-:Y:S01]  /*a9d0*/  IMAD R5, R5, 0x2, R13.reuse ;  /* 0x0000000205057824 */ /* 0x100fe200078e020d */
[----:B------:R-:W-:Y:S01]  /*a9e0*/  R2UR UR12, R2 ;  /* 0x00000000020c72ca */ /* 0x000fe200000e0000 */
[----:B------:R-:W-:Y:S01]  /*a9f0*/  IMAD R13, R4, 0x8000, R13 ;  /* 0x00008000040d7824 */ /* 0x000fe200078e020d */
[----:B------:R-:W-:Y:S01]  /*aa00*/  R2UR UR18, R22 ;  /* 0x00000000161272ca */ /* 0x000fe200000e0000 */
[----:B------:R-:W-:Y:S01]  /*aa10*/  VIADD R4, R4, 0x1 ;  /* 0x0000000104047836 */ /* 0x000fe20000000000 */
[----:B------:R-:W-:Y:S01]  /*aa20*/  R2UR UR5, R5 ;  /* 0x00000000050572ca */ /* 0x000fe200000e0000 */
[----:B------:R-:W-:Y:S01]  /*aa30*/  UIADD3.X UR25, URZ, UR21, URZ, UP1, !UPT ;  /* 0x000000153f197290 */ /* 0x000fe20008ffe43f */
[----:B------:R-:W-:Y:S01]  /*aa40*/  R2UR UR8, R13 ;  /* 0x000000000d0872ca */ /* 0x000fe200000e0000 */
[----:B------:R-:W-:Y:S01]  /*aa50*/  UMOV UR19, 0x30000 ;  /* 0x0003000000137882 */ /* 0x000fe20000000000 */
[----:B------:R-:W-:Y:S01]  /*aa60*/  ISETP.GT.AND P3, PT, R15, 0x1, PT ;  /* 0x000000010f00780c */ /* 0x000fe20003f64270 */
[----:B------:R-:W-:Y:S01]  /*aa70*/  UMOV UR6, 0x0 ;  /* 0x0000000000067882 */ /* 0x000fe20000000000 */
[----:B------:R-:W-:Y:S01]  /*aa80*/  UMOV UR7, 0x10000000 ;  /* 0x1000000000077882 */ /* 0x000fe20000000000 */
[----:B------:R-:W-:Y:S01]  /*aa90*/  ISETP.NE.AND P1, PT, R4, 0x5, PT ;  /* 0x000000050400780c */ /* 0x000fe20003f25270 */
[----:B------:R-:W-:-:S03]  /*aaa0*/  VIADD R14, R14, 0x40 ;  /* 0x000000400e0e7836 */ /* 0x000fc60000000000 */
[----:B------:R-:W-:Y:S02]  /*aab0*/  SEL R10, RZ, 0x1, P1 ;  /* 0x00000001ff0a7807 */ /* 0x000fe40000800000 */
[----:B------:R-:W-:Y:S01]  /*aac0*/  UIADD3 UR13, UR5, 0x180, URZ ;  /* 0x00000180050d7890 */ /* 0x000fe2000fffe03f */
[----:B------:R-:W-:Y:S01]  /*aad0*/  SEL R4, R4, RZ, P1 ;  /* 0x000000ff04047207 */ /* 0x000fe20000800000 */
[----:B------:R-:W-:Y:S01]  /*aae0*/  UIADD3.X UR5, URZ, UR21, URZ, UP0, !UPT ;  /* 0x000000153f057290 */ /* 0x000fe200087fe43f */
[----:B------:R-:W-:Y:S01]  /*aaf0*/  LOP3.LUT R3, R3, R10, RZ, 0x3c, !PT ;  /* 0x0000000a03037212 */ /* 0x000fe200078e3cff */
[----:B------:R-:W-:-:S03]  /*ab00*/  UIADD3 UR14, UR8, 0xa180, URZ ;  /* 0x0000a180080e7890 */ /* 0x000fc6000fffe03f */
[----:B------:R-:W-:-:S04]  /*ab10*/  UMOV UR8, UR13 ;  /* 0x0000000d00087c82 */ /* 0x000fc80008000000 */
[----:B------:R0:W-:Y:S02]  /*ab20*/  UTMALDG.3D.MULTICAST [UR8], [UR4], UR19, desc[UR6] ;  /* 0x00000608040073b4 */ /* 0x0001e40008011813 */
[----:B0-----:R-:W-:Y:S01]  /*ab30*/  UMOV UR8, UR14 ;  /* 0x0000000e00087c82 */ /* 0x001fe20008000000 */
[----:B------:R-:W-:Y:S02]  /*ab40*/  UMOV UR11, UR18 ;  /* 0x00000012000b7c82 */ /* 0x000fe40008000000 */
[----:B------:R0:W-:Y:S02]  /*ab50*/  UTMALDG.3D [UR8], [UR24], desc[UR6] ;  /* 0x00000608180075b4 */ /* 0x0001e40008011000 */
[----:B0-----:R-:W-:Y:S05]  /*ab60*/  @P3 BRA `(.L_x_302) ;  /* 0xfffffffc00383947 */ /* 0x001fea000383ffff */
.L_x_298:
[----:B------:R-:W-:Y:S05]  /*ab70*/  BSYNC B1 ;  /* 0x0000000000017941 */ /* 0x000fea0003800000 */
.L_x_297:
[----:B------:R-:W2:Y:S01]  /*ab80*/  LDL.64 R12, [R1] ;  /* 0x00000000010c7983 */ /* 0x000ea20000100a00 */
[----:B------:R-:W-:Y:S01]  /*ab90*/  LOP3.LUT P4, RZ, R9, 0xff, RZ, 0xc0, !PT ;  /* 0x000000ff09ff7812 */ /* 0x000fe2000788c0ff */
[----:B------:R-:W-:Y:S01]  /*aba0*/  VIADD R8, R8, UR40 ;  /* 0x0000002808087c36 */ /* 0x000fe20008000000 */
[----:B------:R-:W-:Y:S01]  /*abb0*/  ULDC.64 UR4, c[0x0][0x650] ;  /* 0x0001940000047ab9 */ /* 0x000fe20000000a00 */
[----:B------:R-:W-:Y:S01]  /*abc0*/  IMAD.U32 R5, RZ, RZ, UR40 ;  /* 0x00000028ff057e24 */ /* 0x000fe2000f8e00ff */
[----:B------:R-:W-:Y:S01]  /*abd0*/  UISETP.GE.U32.AND UP0, UPT, UR40, 0x5, UPT ;  /* 0x000000052800788c */ /* 0x000fe2000bf06070 */
[----:B------:R-:W-:Y:S01]  /*abe0*/  BSSY B1, `(.L_x_303) ;  /* 0x000006f000017945 */ /* 0x000fe20003800000 */
[----:B------:R-:W-:Y:S01]  /*abf0*/  ISETP.GT.U32.AND P1, PT, R8, 0x4, PT ;  /* 0x000000040800780c */ /* 0x000fe20003f24070 */
[----:B------:R-:W-:Y:S01]  /*ac00*/  IMAD.MOV.U32 R19, RZ, RZ, -0x1 ;  /* 0xffffffffff137424 */ /* 0x000fe200078e00ff */
[----:B------:R-:W-:Y:S01]  /*ac10*/  PRMT R9, RZ, 0x7610, R9 ;  /* 0x00007610ff097816 */ /* 0x000fe20000000009 */
[----:B------:R-:W-:Y:S01]  /*ac20*/  IMAD.MOV.U32 R22, RZ, RZ, -0x1 ;  /* 0xffffffffff167424 */ /* 0x000fe200078e00ff */
[----:B------:R-:W-:-:S02]  /*ac30*/  ISETP.LT.U32.AND P1, PT, R5, 0x5, P1 ;  /* 0x000000050500780c */ /* 0x000fc40000f21070 */
[----:B------:R-:W-:Y:S01]  /*ac40*/  PLOP3.LUT P3, PT, PT, PT, UP0, 0x80, 0x0 ;  /* 0x000000000000781c */ /* 0x000fe20003f6f008 */
[----:B------:R-:W0:Y:S01]  /*ac50*/  @P4 S2R R7, SR_CgaCtaId ;  /* 0x0000000000074919 */ /* 0x000e220000008800 */
[----:B------:R-:W-:-:S04]  /*ac60*/  @P4 MOV R2, 0x400 ;  /* 0x0000040000024802 */ /* 0x000fc80000000f00 */
[----:B0-----:R-:W-:Y:S01]  /*ac70*/  @P4 LEA R4, R7, R2, 0x18 ;  /* 0x0000000207044211 */ /* 0x001fe200078ec0ff */
[----:B------:R-:W-:-:S03]  /*ac80*/  IMAD.WIDE.U32 R2, R8, -0x33333333, RZ ;  /* 0xcccccccd08027825 */ /* 0x000fc600078e00ff */
[----:B------:R0:W-:Y:S01]  /*ac90*/  @P4 SYNCS.ARRIVE.TRANS64.A1T0 RZ, [R4+URZ+0x88], RZ ;  /* 0x000088ff04ff49a7 */ /* 0x0001e2000810003f */
[----:B------:R-:W-:Y:S01]  /*aca0*/  IMAD.MOV.U32 R2, RZ, RZ, -0x1 ;  /* 0xffffffffff027424 */ /* 0x000fe200078e00ff */
[----:B------:R-:W-:Y:S02]  /*acb0*/  SHF.R.U32.HI R5, RZ, 0x2, R3 ;  /* 0x00000002ff057819 */ /* 0x000fe40000011603 */
[----:B------:R-:W-:-:S03]  /*acc0*/  SEL R3, RZ, 0x1, !P1 ;  /* 0x00000001ff037807 */ /* 0x000fc60004800000 */
[----:B------:R-:W-:Y:S01]  /*acd0*/  IMAD R8, R5, -0x5, R8 ;  /* 0xfffffffb05087824 */ /* 0x000fe200078e0208 */
[----:B------:R-:W-:Y:S02]  /*ace0*/  LOP3.LUT R0, R0, R3, RZ, 0x3c, !PT ;  /* 0x0000000300007212 */ /* 0x000fe400078e3cff */
[----:B------:R-:W-:Y:S02]  /*acf0*/  PRMT R3, RZ, 0x7610, R3 ;  /* 0x00007610ff037816 */ /* 0x000fe40000000003 */
[----:B------:R-:W-:Y:S02]  /*ad00*/  @P3 LOP3.LUT R0, R0, 0x1, R5, 0x78, !PT ;  /* 0x0000000100003812 */ /* 0x000fe400078e7805 */
[----:B--2---:R-:W-:-:S04]  /*ad10*/  IADD3 R18, P4, R18, R12, RZ ;  /* 0x0000000c12127210 */ /* 0x004fc80007f9e0ff */
[----:B------:R-:W-:Y:S01]  /*ad20*/  ISETP.GE.U32.AND P1, PT, R18, UR4, PT ;  /* 0x0000000412007c0c */ /* 0x000fe2000bf26070 */
[----:B------:R-:W-:-:S05]  /*ad30*/  IMAD.X R17, R17, 0x1, R23, P4 ;  /* 0x0000000111117824 */ /* 0x000fca00020e0617 */
[----:B------:R-:W-:-:S13]  /*ad40*/  ISETP.GE.U32.AND.EX P1, PT, R17, UR5, PT, P1 ;  /* 0x0000000511007c0c */ /* 0x000fda000bf26110 */
[----:B0-----:R-:W-:Y:S05]  /*ad50*/  @P1 BRA `(.L_x_304) ;  /* 0x00000004005c1947 */ /* 0x001fea0003800000 */
[----:B------:R-:W0:Y:S01]  /*ad60*/  S2R R12, SR_CTAID.X ;  /* 0x00000000000c7919 */ /* 0x000e220000002500 */
[----:B------:R-:W-:Y:S01]  /*ad70*/  ULDC.64 UR4, c[0x0][0x628] ;  /* 0x00018a0000047ab9 */ /* 0x000fe20000000a00 */
[----:B------:R-:W1:Y:S01]  /*ad80*/  LDC R13, c[0x0][0x144] ;  /* 0x00005100ff0d7b82 */ /* 0x000e620000000800 */
[----:B------:R-:W-:Y:S01]  /*ad90*/  ISETP.NE.U32.AND P1, PT, RZ, UR4, PT ;  /* 0x00000004ff007c0c */ /* 0x000fe2000bf25070 */
[----:B------:R-:W2:Y:S01]  /*ada0*/  S2R R10, SR_CTAID.Y ;  /* 0x00000000000a7919 */ /* 0x000ea20000002600 */
[----:B------:R-:W-:Y:S01]  /*adb0*/  ULDC UR7, c[0x0][0x630] ;  /* 0x00018c0000077ab9 */ /* 0x000fe20000000800 */
[----:B------:R-:W-:Y:S01]  /*adc0*/  ULDC UR8, c[0x0][0x150] ;  /* 0x0000540000087ab9 */ /* 0x000fe20000000800 */
[----:B------:R-:W-:Y:S01]  /*add0*/  ISETP.NE.AND.EX P1, PT, RZ, UR5, PT, P1 ;  /* 0x00000005ff007c0c */ /* 0x000fe2000bf25310 */
[----:B------:R-:W-:Y:S02]  /*ade0*/  IMAD.MOV.U32 R2, RZ, RZ, R18 ;  /* 0x000000ffff027224 */ /* 0x000fe400078e0012 */
[----:B------:R-:W-:Y:S01]  /*adf0*/  IMAD.MOV.U32 R3, RZ, RZ, R17 ;  /* 0x000000ffff037224 */ /* 0x000fe200078e0011 */
[----:B0-----:R-:W-:-:S09]  /*ae00*/  I2FP.F32.U32 R14, R12 ;  /* 0x0000000c000e7245 */ /* 0x001fd20000201000 */
[----:B------:R-:W-:Y:S05]  /*ae10*/  @!P1 BRA `(.L_x_305) ;  /* 0x0000000000289947 */ /* 0x000fea0003800000 */
[----:B------:R-:W-:Y:S02]  /*ae20*/  ULDC UR6, c[0x0][0x634] ;  /* 0x00018d0000067ab9 */ /* 0x000fe40000000800 */
[----:B------:R-:W-:-:S05]  /*ae30*/  IADD3 R3, P1, R18, UR6, RZ ;  /* 0x0000000612037c10 */ /* 0x000fca000ff3e0ff */
[----:B------:R-:W-:-:S04]  /*ae40*/  IMAD.X R11, RZ, RZ, R17, P1 ;  /* 0x000000ffff0b7224 */ /* 0x000fc800008e0611 */
[----:B------:R-:W-:-:S04]  /*ae50*/  IMAD.WIDE.U32 R4, R11, UR4, RZ ;  /* 0x000000040b047c25 */ /* 0x000fc8000f8e00ff */
[----:B------:R-:W-:-:S04]  /*ae60*/  IMAD.WIDE.U32 R4, P1, R3, UR5, R4 ;  /* 0x0000000503047c25 */ /* 0x000fc8000f820004 */
[----:B------:R-:W-:-:S04]  /*ae70*/  IMAD.WIDE.U32 R2, R3, UR4, RZ ;  /* 0x0000000403027c25 */ /* 0x000fc8000f8e00ff */
[----:B------:R-:W-:Y:S01]  /*ae80*/  IMAD.MOV.U32 R2, RZ, RZ, R5 ;  /* 0x000000ffff027224 */ /* 0x000fe200078e0005 */
[----:B------:R-:W-:Y:S01]  /*ae90*/  IADD3 RZ, P3, R3, R4, RZ ;  /* 0x0000000403ff7210 */ /* 0x000fe20007f7e0ff */
[----:B------:R-:W-:-:S04]  /*aea0*/  IMAD.X R3, RZ, RZ, RZ, P1 ;  /* 0x000000ffff037224 */ /* 0x000fc800008e06ff */
[----:B------:R-:W-:-:S08]  /*aeb0*/  IMAD.WIDE.U32.X R2, R11, UR5, R2, P3 ;  /* 0x000000050b027c25 */ /* 0x000fd000098e0402 */
.L_x_305:
[----:B------:R-:W-:Y:S01]  /*aec0*/  FMUL R14, R14, UR8 ;  /* 0x000000080e0e7c20 */ /* 0x000fe20008400000 */
[--C-:B------:R-:W-:Y:S01]  /*aed0*/  SHF.R.U64 R11, R2, UR7, R3.reuse ;  /* 0x00000007020b7c19 */ /* 0x100fe20008001203 */
[----:B------:R-:W-:Y:S01]  /*aee0*/  ULDC.64 UR4, c[0x0][0x620] ;  /* 0x0001880000047ab9 */ /* 0x000fe20000000a00 */
[----:B------:R-:W-:Y:S01]  /*aef0*/  SHF.R.U32.HI R2, RZ, UR7, R3 ;  /* 0x00000007ff027c19 */ /* 0x000fe20008011603 */
[----:B------:R-:W-:Y:S01]  /*af00*/  IMAD.MOV.U32 R3, RZ, RZ, R17 ;  /* 0x000000ffff037224 */ /* 0x000fe200078e0011 */
[----:B------:R-:W-:Y:S01]  /*af10*/  IADD3 R15, P1, RZ, -R11, RZ ;  /* 0x8000000bff0f7210 */ /* 0x000fe20007f3e0ff */
[----:B------:R-:W0:Y:S01]  /*af20*/  F2I.U32.TRUNC.NTZ R14, R14 ;  /* 0x0000000e000e7305 */ /* 0x000e22000020f000 */
[----:B------:R-:W-:-:S03]  /*af30*/  ULDC.64 UR6, c[0x0][0x640] ;  /* 0x0001900000067ab9 */ /* 0x000fc60000000a00 */
[----:B------:R-:W-:Y:S01]  /*af40*/  IMAD.X R2, RZ, RZ, ~R2, P1 ;  /* 0x000000ffff027224 */ /* 0x000fe200008e0e02 */
[----:B------:R-:W-:-:S03]  /*af50*/  ISETP.NE.U32.AND P1, PT, RZ, UR6, PT ;  /* 0x00000006ff007c0c */ /* 0x000fc6000bf25070 */
[----:B------:R-:W-:Y:S01]  /*af60*/  IMAD R2, R2, UR4, RZ ;  /* 0x0000000402027c24 */ /* 0x000fe2000f8e02ff */
[----:B------:R-:W-:-:S03]  /*af70*/  ISETP.NE.AND.EX P1, PT, RZ, UR7, PT, P1 ;  /* 0x00000007ff007c0c */ /* 0x000fc6000bf25310 */
[C---:B------:R-:W-:Y:S01]  /*af80*/  IMAD R5, R15.reuse, UR5, R2 ;  /* 0x000000050f057c24 */ /* 0x040fe2000f8e0202 */
[----:B------:R-:W-:Y:S01]  /*af90*/  ULDC UR5, c[0x0][0x154] ;  /* 0x0000550000057ab9 */ /* 0x000fe20000000800 */
[----:B------:R-:W-:Y:S02]  /*afa0*/  IMAD.MOV.U32 R2, RZ, RZ, R18 ;  /* 0x000000ffff027224 */ /* 0x000fe400078e0012 */
[----:B0-----:R-:W-:Y:S02]  /*afb0*/  IMAD.MOV R4, RZ, RZ, -R14 ;  /* 0x000000ffff047224 */ /* 0x001fe400078e0a0e */
[----:B------:R-:W-:Y:S01]  /*afc0*/  IMAD.WIDE.U32 R2, R15, UR4, R2 ;  /* 0x000000040f027c25 */ /* 0x000fe2000f8e0002 */
[----:B------:R-:W-:-:S03]  /*afd0*/  ULDC UR4, c[0x0][0x618] ;  /* 0x0001860000047ab9 */ /* 0x000fc60000000800 */
[----:B-1----:R-:W-:Y:S01]  /*afe0*/  IMAD R12, R13, R4, R12 ;  /* 0x000000040d0c7224 */ /* 0x002fe200078e020c */
[----:B--2---:R-:W-:Y:S01]  /*aff0*/  I2FP.F32.U32 R4, R10 ;  /* 0x0000000a00047245 */ /* 0x004fe20000201000 */
[----:B------:R-:W0:Y:S01]  /*b000*/  LDC R13, c[0x0][0x148] ;  /* 0x00005200ff0d7b82 */ /* 0x000e220000000800 */
[----:B------:R-:W-:-:S03]  /*b010*/  IMAD.IADD R3, R3, 0x1, R5 ;  /* 0x0000000103037824 */ /* 0x000fc600078e0205 */
[----:B------:R-:W-:Y:S02]  /*b020*/  FMUL R4, R4, UR5 ;  /* 0x0000000504047c20 */ /* 0x000fe40008400000 */
[--C-:B------:R-:W-:Y:S02]  /*b030*/  SHF.R.U64 R14, R2, UR4, R3.reuse ;  /* 0x00000004020e7c19 */ /* 0x100fe40008001203 */
[----:B------:R-:W-:Y:S01]  /*b040*/  SHF.R.U32.HI R3, RZ, UR4, R3 ;  /* 0x00000004ff037c19 */ /* 0x000fe20008011603 */
[----:B------:R1:W2:Y:S01]  /*b050*/  F2I.U32.TRUNC.NTZ R20, R4 ;  /* 0x0000000400147305 */ /* 0x0002a2000020f000 */
[----:B------:R-:W-:Y:S02]  /*b060*/  ULDC UR4, c[0x0][0x608] ;  /* 0x0001820000047ab9 */ /* 0x000fe40000000800 */
[--C-:B------:R-:W-:Y:S02]  /*b070*/  SHF.R.U64 R19, R14, UR4, R3.reuse ;  /* 0x000000040e137c19 */ /* 0x100fe40008001203 */
[----:B------:R-:W-:Y:S01]  /*b080*/  SHF.R.U32.HI R2, RZ, UR4, R3 ;  /* 0x00000004ff027c19 */ /* 0x000fe20008011603 */
[----:B------:R-:W-:-:S03]  /*b090*/  ULDC UR4, c[0x0][0x658] ;  /* 0x0001960000047ab9 */ /* 0x000fc60000000800 */
[--C-:B------:R-:W-:Y:S02]  /*b0a0*/  SHF.R.U64 R15, R19, UR4, R2.reuse ;  /* 0x00000004130f7c19 */ /* 0x100fe40008001202 */
[----:B------:R-:W-:-:S03]  /*b0b0*/  SHF.R.U32.HI R21, RZ, UR4, R2 ;  /* 0x00000004ff157c19 */ /* 0x000fc60008011602 */
[----:B------:R-:W-:Y:S02]  /*b0c0*/  IMAD.MOV.U32 R2, RZ, RZ, R15 ;  /* 0x000000ffff027224 */ /* 0x000fe400078e000f */
[----:B------:R-:W-:Y:S01]  /*b0d0*/  IMAD.MOV.U32 R3, RZ, RZ, R21 ;  /* 0x000000ffff037224 */ /* 0x000fe200078e0015 */
[----:B-12---:R-:W-:Y:S06]  /*b0e0*/  @!P1 BRA `(.L_x_306) ;  /* 0x0000000000289947 */ /* 0x006fec0003800000 */
        /* <DEDUP_REMOVED lines=10> */
.L_x_306:
[----:B------:R-:W1:Y:S01]  /*b190*/  LDC R4, c[0x0][0x65c] ;  /* 0x00019700ff047b82 */ /* 0x000e620000000800 */
[----:B------:R-:W-:Y:S01]  /*b1a0*/  ULDC UR4, c[0x0][0x648] ;  /* 0x0001920000047ab9 */ /* 0x000fe20000000800 */
[----:B------:R-:W-:Y:S01]  /*b1b0*/  LOP3.LUT R19, R19, UR16, RZ, 0xc0, !PT ;  /* 0x0000001013137c12 */ /* 0x000fe2000f8ec0ff */
[----:B------:R-:W-:Y:S01]  /*b1c0*/  IMAD.MOV R20, RZ, RZ, -R20 ;  /* 0x000000ffff147224 */ /* 0x000fe200078e0a14 */
[----:B------:R-:W-:Y:S01]  /*b1d0*/  SHF.R.U64 R2, R2, UR4, R3 ;  /* 0x0000000402027c19 */ /* 0x000fe20008001203 */
[----:B------:R-:W-:Y:S01]  /*b1e0*/  ULDC UR4, c[0x0][0x638] ;  /* 0x00018e0000047ab9 */ /* 0x000fe20000000800 */
[----:B------:R-:W-:Y:S01]  /*b1f0*/  LOP3.LUT R14, R14, UR15, RZ, 0xc0, !PT ;  /* 0x0000000f0e0e7c12 */ /* 0x000fe2000f8ec0ff */
[----:B------:R-:W-:Y:S01]  /*b200*/  ULDC UR5, c[0x0][0x610] ;  /* 0x0001840000057ab9 */ /* 0x000fe20000000800 */
[----:B------:R-:W-:Y:S02]  /*b210*/  IMAD.MOV.U32 R3, RZ, RZ, 0x1 ;  /* 0x00000001ff037424 */ /* 0x000fe400078e00ff */
[----:B------:R-:W-:Y:S01]  /*b220*/  IMAD R19, R2, UR17, R19 ;  /* 0x0000001102137c24 */ /* 0x000fe2000f8e0213 */
[----:B-1----:R-:W-:Y:S01]  /*b230*/  ISETP.NE.AND P1, PT, R4, 0x1, PT ;  /* 0x000000010400780c */ /* 0x002fe20003f25270 */
[----:B------:R-:W-:-:S02]  /*b240*/  IMAD.MOV R4, RZ, RZ, -R2 ;  /* 0x000000ffff047224 */ /* 0x000fc400078e0a02 */
[----:B------:R-:W-:Y:S02]  /*b250*/  IMAD.MOV.U32 R2, RZ, RZ, R11 ;  /* 0x000000ffff027224 */ /* 0x000fe400078e000b */
[----:B------:R-:W-:Y:S01]  /*b260*/  IMAD R15, R4, UR4, R15 ;  /* 0x00000004040f7c24 */ /* 0x000fe2000f8e020f */
[----:B------:R-:W-:-:S03]  /*b270*/  ULDC UR4, c[0x0][0x600] ;  /* 0x0001800000047ab9 */ /* 0x000fc60000000800 */
[----:B------:R-:W-:-:S04]  /*b280*/  IMAD R15, R15, UR4, R14 ;  /* 0x000000040f0f7c24 */ /* 0x000fc8000f8e020e */
[----:B0-----:R-:W-:-:S04]  /*b290*/  @P1 IMAD R12, R13, R20, R10 ;  /* 0x000000140d0c1224 */ /* 0x001fc800078e020a */
[----:B------:R-:W-:-:S05]  /*b2a0*/  IMAD R12, R19, UR5, R12 ;  /* 0x00000005130c7c24 */ /* 0x000fca000f8e020c */
[----:B------:R-:W-:Y:S02]  /*b2b0*/  SEL R22, R15, R12, !P1 ;  /* 0x0000000c0f167207 */ /* 0x000fe40004800000 */
[----:B------:R-:W-:-:S07]  /*b2c0*/  SEL R19, R12, R15, !P1 ;  /* 0x0000000f0c137207 */ /* 0x000fce0004800000 */
.L_x_304:
[----:B------:R-:W-:Y:S05]  /*b2d0*/  BSYNC B1 ;  /* 0x0000000000017941 */ /* 0x000fea0003800000 */
.L_x_303:
[----:B------:R-:W-:-:S13]  /*b2e0*/  LOP3.LUT P1, RZ, R3, 0xff, RZ, 0xc0, !PT ;  /* 0x000000ff03ff7812 */ /* 0x000fda000782c0ff */
[----:B------:R-:W-:Y:S05]  /*b2f0*/  @P1 BRA `(.L_x_307) ;  /* 0xfffffff4001c1947 */ /* 0x000fea000383ffff */
[----:B------:R-:W-:Y:S05]  /*b300*/  BSYNC B0 ;  /* 0x0000000000007941 */ /* 0x000fea0003800000 */
.L_x_295:
[----:B------:R-:W-:-:S03]  /*b310*/  UMOV UR4, 0xffffffff ;  /* 0xffffffff00047882 */ /* 0x000fc60000000000 */
[----:B------:R-:W-:Y:S05]  /*b320*/  BRA.DIV UR4, `(.L_x_308) ;  /* 0x0000000604647947 */ /* 0x000fea000b800000 */
[----:B------:R-:W-:-:S13]  /*b330*/  ELECT P6, URZ, PT ;  /* 0x00000000003f782f */ /* 0x000fda00038c0000 */
.L_x_325:
[----:B------:R-:W-:Y:S04]  /*b340*/  BSSY B0, `(.L_x_309) ;  /* 0x0000034000007945 */ /* 0x000fe80003800000 */
[----:B------:R-:W-:Y:S05]  /*b350*/  @!P6 BRA `(.L_x_310) ;  /* 0x0000000000c8e947 */ /* 0x000fea0003800000 */
[----:B------:R-:W-:-:S04]  /*b360*/  LOP3.LUT R16, R16, 0x2, RZ, 0xfc, !PT ;  /* 0x0000000210107812 */ /* 0x000fc800078efcff */
[----:B------:R-:W-:-:S13]  /*b370*/  ISETP.NE.AND P0, PT, R16, 0x3, PT ;  /* 0x000000031000780c */ /* 0x000fda0003f05270 */
[----:B------:R-:W-:Y:S05]  /*b380*/  @!P0 BRA `(.L_x_311) ;  /* 0x0000000000048947 */ /* 0x000fea0003800000 */
[----:B------:R-:W-:Y:S01]  /*b390*/  BPT.TRAP 0x1 ;  /* 0x000000040000795c */ /* 0x000fe20000300000 */
.L_x_311:
[----:B------:R-:W0:Y:S01]  /*b3a0*/  S2R R3, SR_CgaCtaId ;  /* 0x0000000000037919 */ /* 0x000e220000008800 */
[----:B------:R-:W-:-:S04]  /*b3b0*/  MOV R2, 0x400 ;  /* 0x0000040000027802 */ /* 0x000fc80000000f00 */
[----:B0-----:R-:W-:Y:S02]  /*b3c0*/  LEA R3, R3, R2, 0x18 ;  /* 0x0000000203037211 */ /* 0x001fe400078ec0ff */
[----:B------:R-:W-:-:S03]  /*b3d0*/  SHF.L.U32 R2, R0, 0x1f, RZ ;  /* 0x0000001f00027819 */ /* 0x000fc600000006ff */
[----:B------:R-:W-:-:S04]  /*b3e0*/  VIADD R3, R3, 0x28 ;  /* 0x0000002803037836 */ /* 0x000fc80000000000 */
[C---:B------:R-:W-:Y:S02]  /*b3f0*/  IMAD R7, R8.reuse, 0x8, R3 ;  /* 0x0000000808077824 */ /* 0x040fe400078e0203 */
[----:B------:R-:W-:Y:S02]  /*b400*/  VIADD R8, R8, 0x1 ;  /* 0x0000000108087836 */ /* 0x000fe40000000000 */
[----:B------:R-:W0:Y:S03]  /*b410*/  SYNCS.PHASECHK.TRANS64.TRYWAIT P0, [R7+URZ], R2 ;  /* 0x00000002070075a7 */ /* 0x000e26000800017f */
[----:B------:R-:W-:-:S04]  /*b420*/  ISETP.NE.AND P1, PT, R8, 0x5, PT ;  /* 0x000000050800780c */ /* 0x000fc80003f25270 */
[----:B------:R-:W-:Y:S02]  /*b430*/  SEL R5, RZ, 0x1, P1 ;  /* 0x00000001ff057807 */ /* 0x000fe40000800000 */
[----:B------:R-:W-:Y:S02]  /*b440*/  SEL R8, R8, RZ, P1 ;  /* 0x000000ff08087207 */ /* 0x000fe40000800000 */
[----:B------:R-:W-:-:S03]  /*b450*/  LOP3.LUT R5, R0, R5, RZ, 0x3c, !PT ;  /* 0x0000000500057212 */ /* 0x000fc600078e3cff */
[----:B------:R-:W-:Y:S01]  /*b460*/  IMAD R9, R8, 0x8, R3 ;  /* 0x0000000808097824 */ /* 0x000fe200078e0203 */
[----:B------:R-:W-:Y:S01]  /*b470*/  SHF.L.U32 R4, R5, 0x1f, RZ ;  /* 0x0000001f05047819 */ /* 0x000fe200000006ff */
[----:B0-----:R-:W-:Y:S06]  /*b480*/  @!P0 BRA `(.L_x_312) ;  /* 0x00000004002c8947 */ /* 0x001fec0003800000 */
.L_x_326:
[----:B------:R-:W1:Y:S01]  /*b490*/  SYNCS.PHASECHK.TRANS64.TRYWAIT P0, [R9+URZ], R4 ;  /* 0x00000004090075a7 */ /* 0x000e62000800017f */
[----:B------:R-:W-:-:S05]  /*b4a0*/  VIADD R0, R8, 0x1 ;  /* 0x0000000108007836 */ /* 0x000fca0000000000 */
[----:B------:R-:W-:-:S04]  /*b4b0*/  ISETP.NE.AND P1, PT, R0, 0x5, PT ;  /* 0x000000050000780c */ /* 0x000fc80003f25270 */
[----:B0-----:R-:W-:Y:S02]  /*b4c0*/  SEL R2, RZ, 0x1, P1 ;  /* 0x00000001ff027807 */ /* 0x001fe40000800000 */
[----:B------:R-:W-:Y:S02]  /*b4d0*/  SEL R0, R0, RZ, P1 ;  /* 0x000000ff00007207 */ /* 0x000fe40000800000 */
[----:B------:R-:W-:-:S03]  /*b4e0*/  LOP3.LUT R7, R5, R2, RZ, 0x3c, !PT ;  /* 0x0000000205077212 */ /* 0x000fc600078e3cff */
[----:B------:R-:W-:Y:S01]  /*b4f0*/  IMAD R6, R0, 0x8, R3 ;  /* 0x0000000800067824 */ /* 0x000fe200078e0203 */
[----:B------:R-:W-:Y:S01]  /*b500*/  SHF.L.U32 R5, R7, 0x1f, RZ ;  /* 0x0000001f07057819 */ /* 0x000fe200000006ff */
[----:B-1----:R-:W-:Y:S06]  /*b510*/  @!P0 BRA `(.L_x_313) ;  /* 0x00000004001c8947 */ /* 0x002fec0003800000 */
.L_x_327:
[----:B------:R-:W1:Y:S01]  /*b520*/  SYNCS.PHASECHK.TRANS64.TRYWAIT P0, [R6+URZ], R5 ;  /* 0x00000005060075a7 */ /* 0x000e62000800017f */
[----:B------:R-:W-:-:S05]  /*b530*/  VIADD R0, R0, 0x1 ;  /* 0x0000000100007836 */ /* 0x000fca0000000000 */
[----:B------:R-:W-:-:S04]  /*b540*/  ISETP.NE.AND P1, PT, R0, 0x5, PT ;  /* 0x000000050000780c */ /* 0x000fc80003f25270 */
[----:B------:R-:W-:Y:S02]  /*b550*/  SEL R2, RZ, 0x1, P1 ;  /* 0x00000001ff027807 */ /* 0x000fe40000800000 */
[----:B------:R-:W-:Y:S02]  /*b560*/  SEL R0, R0, RZ, P1 ;  /* 0x000000ff00007207 */ /* 0x000fe40000800000 */
[----:B------:R-:W-:-:S03]  /*b570*/  LOP3.LUT R7, R7, R2, RZ, 0x3c, !PT ;  /* 0x0000000207077212 */ /* 0x000fc600078e3cff */
[----:B0-----:R-:W-:Y:S01]  /*b580*/  IMAD R9, R0, 0x8, R3 ;  /* 0x0000000800097824 */ /* 0x001fe200078e0203 */
[----:B------:R-:W-:Y:S01]  /*b590*/  SHF.L.U32 R4, R7, 0x1f, RZ ;  /* 0x0000001f07047819 */ /* 0x000fe200000006ff */
[----:B-1----:R-:W-:Y:S06]  /*b5a0*/  @!P0 BRA `(.L_x_314) ;  /* 0x00000004000c8947 */ /* 0x002fec0003800000 */
.L_x_328:
[----:B------:R-:W1:Y:S01]  /*b5b0*/  SYNCS.PHASECHK.TRANS64.TRYWAIT P0, [R9+URZ], R4 ;  /* 0x00000004090075a7 */ /* 0x000e62000800017f */
[----:B------:R-:W-:-:S05]  /*b5c0*/  VIADD R0, R0, 0x1 ;  /* 0x0000000100007836 */ /* 0x000fca0000000000 */
[----:B------:R-:W-:-:S04]  /*b5d0*/  ISETP.NE.AND P1, PT, R0, 0x5, PT ;  /* 0x000000050000780c */ /* 0x000fc80003f25270 */
[----:B------:R-:W-:Y:S02]  /*b5e0*/  SEL R2, RZ, 0x1, P1 ;  /* 0x00000001ff027807 */ /* 0x000fe40000800000 */
[----:B------:R-:W-:Y:S02]  /*b5f0*/  SEL R0, R0, RZ, P1 ;  /* 0x000000ff00007207 */ /* 0x000fe40000800000 */
[----:B------:R-:W-:Y:S01]  /*b600*/  LOP3.LUT R2, R7, R2, RZ, 0x3c, !PT ;  /* 0x0000000207027212 */ /* 0x000fe200078e3cff */
[----:B-1----:R-:W-:Y:S06]  /*b610*/  @!P0 BRA `(.L_x_315) ;  /* 0x0000000400048947 */ /* 0x002fec0003800000 */
.L_x_329:
[----:B------:R-:W-:Y:S01]  /*b620*/  IMAD R3, R0, 0x8, R3 ;  /* 0x0000000800037824 */ /* 0x000fe200078e0203 */
[----:B------:R-:W-:-:S07]  /*b630*/  SHF.L.U32 R0, R2, 0x1f, RZ ;  /* 0x0000001f02007819 */ /* 0x000fce00000006ff */
.L_x_316:
[----:B--2---:R2:W3:Y:S02]  /*b640*/  SYNCS.PHASECHK.TRANS64.TRYWAIT P0, [R3+URZ], R0 ;  /* 0x00000000030075a7 */ /* 0x0044e4000800017f */
[----:B---3--:R-:W-:Y:S05]  /*b650*/  @!P0 NANOSLEEP.SYNCS 0x989680 ;  /* 0x009896800000895d */ /* 0x008fea0003900000 */
[----:B------:R-:W3:Y:S02]  /*b660*/  @!P0 SYNCS.PHASECHK.TRANS64 P0, [R3+URZ], R0 ;  /* 0x00000000030085a7 */ /* 0x000ee4000800007f */
[----:B---3--:R-:W-:Y:S05]  /*b670*/  @!P0 BRA `(.L_x_316) ;  /* 0xfffffffc00f08947 */ /* 0x008fea000383ffff */
.L_x_310:
[----:B------:R-:W-:Y:S05]  /*b680*/  BSYNC B0 ;  /* 0x0000000000007941 */ /* 0x000fea0003800000 */
.L_x_309:
[----:B------:R-:W-:Y:S05]  /*b690*/  EXIT ;  /* 0x000000000000794d */ /* 0x000fea0003800000 */
.L_x_19:
[----:B-1----:R1:W2:Y:S02]  /*b6a0*/  SYNCS.PHASECHK.TRANS64.TRYWAIT P0, [R161+URZ], R0 ;  /* 0x00000000a10075a7 */ /* 0x0022a4000800017f */
[----:B--2---:R-:W-:Y:S05]  /*b6b0*/  @!P0 NANOSLEEP.SYNCS 0x989680 ;  /* 0x009896800000895d */ /* 0x004fea0003900000 */
[----:B------:R-:W2:Y:S02]  /*b6c0*/  @!P0 SYNCS.PHASECHK.TRANS64 P0, [R161+URZ], R0 ;  /* 0x00000000a10085a7 */ /* 0x000ea4000800007f */
[----:B--2---:R-:W-:Y:S05]  /*b6d0*/  @!P0 BRA `(.L_x_19) ;  /* 0xfffffffc00f08947 */ /* 0x004fea000383ffff */
[----:B------:R-:W-:Y:S05]  /*b6e0*/  BRA `(.L_x_317) ;  /* 0xffffff5c00e87947 */ /* 0x000fea000383ffff */
.L_x_24:
[----:B--2---:R2:W3:Y:S02]  /*b6f0*/  SYNCS.PHASECHK.TRANS64.TRYWAIT P1, [R3+URZ], R0 ;  /* 0x00000000030075a7 */ /* 0x0044e4000802017f */
[----:B---3--:R-:W-:Y:S05]  /*b700*/  @!P1 NANOSLEEP.SYNCS 0x989680 ;  /* 0x009896800000995d */ /* 0x008fea0003900000 */
[----:B------:R-:W3:Y:S02]  /*b710*/  @!P1 SYNCS.PHASECHK.TRANS64 P1, [R3+URZ], R0 ;  /* 0x00000000030095a7 */ /* 0x000ee4000802007f */
[----:B---3--:R-:W-:Y:S05]  /*b720*/  @!P1 BRA `(.L_x_24) ;  /* 0xfffffffc00f09947 */ /* 0x008fea000383ffff */
[----:B------:R-:W-:Y:S05]  /*b730*/  BRA `(.L_x_23) ;  /* 0xffffff6000547947 */ /* 0x000fea000383ffff */
.L_x_29:
[----:B--2---:R-:W-:-:S04]  /*b740*/  IMAD.U32 R5, RZ, RZ, UR4 ;  /* 0x00000004ff057e24 */ /* 0x004fc8000f8e00ff */
[----:B------:R2:W3:Y:S03]  /*b750*/  SYNCS.PHASECHK.TRANS64.TRYWAIT P1, [R5+URZ], R4 ;  /* 0x00000004050075a7 */ /* 0x0004e6000802017f */
[----:B---3--:R-:W-:Y:S05]  /*b760*/  @!P1 NANOSLEEP.SYNCS 0x989680 ;  /* 0x009896800000995d */ /* 0x008fea0003900000 */
[----:B------:R-:W3:Y:S02]  /*b770*/  @!P1 SYNCS.PHASECHK.TRANS64 P1, [R5+URZ], R4 ;  /* 0x00000004050095a7 */ /* 0x000ee4000802007f */
[----:B---3--:R-:W-:Y:S05]  /*b780*/  @!P1 BRA `(.L_x_29) ;  /* 0xfffffffc00ec9947 */ /* 0x008fea000383ffff */
[----:B------:R-:W-:Y:S05]  /*b790*/  BRA `(.L_x_28) ;  /* 0xffffff6400307947 */ /* 0x000fea000383ffff */
.L_x_35:
[----:B-1----:R1:W2:Y:S02]  /*b7a0*/  SYNCS.PHASECHK.TRANS64.TRYWAIT P0, [R161+URZ+0x10], R0 ;  /* 0x00001000a10075a7 */ /* 0x0022a4000800017f */
[----:B--2---:R-:W-:Y:S05]  /*b7b0*/  @!P0 NANOSLEEP.SYNCS 0x989680 ;  /* 0x009896800000895d */ /* 0x004fea0003900000 */
[----:B------:R-:W2:Y:S02]  /*b7c0*/  @!P0 SYNCS.PHASECHK.TRANS64 P0, [R161+URZ+0x10], R0 ;  /* 0x00001000a10085a7 */ /* 0x000ea4000800007f */
[----:B--2---:R-:W-:Y:S05]  /*b7d0*/  @!P0 BRA `(.L_x_35) ;  /* 0xfffffffc00f08947 */ /* 0x004fea000383ffff */
[----:B------:R-:W-:Y:S05]  /*b7e0*/  BRA `(.L_x_318) ;  /* 0xffffff6800887947 */ /* 0x000fea000383ffff */
.L_x_296:
[----:B------:R-:W-:Y:S01]  /*b7f0*/  BSSY B1, `(.L_x_319) ;  /* 0x0000006000017945 */ /* 0x000fe20003800000 */
[----:B------:R-:W-:-:S07]  /*b800*/  IMAD.MOV.U32 R15, RZ, RZ, -0x1 ;  /* 0xffffffffff0f7424 */ /* 0x000fce00078e00ff */
[----:B-----5:R-:W-:Y:S05]  /*b810*/  WARPSYNC.COLLECTIVE R15, `(.L_x_320) ;  /* 0x000000000f0c7348 */ /* 0x020fea0003c00000 */
[----:B------:R-:W-:Y:S02]  /*b820*/  ELECT P6, UR62, PT ;  /* 0x00000000003e782f */ /* 0x000fe400038c0000 */
[----:B------:R-:W-:Y:S01]  /*b830*/  MOV R14, UR62 ;  /* 0x0000003e000e7c02 */ /* 0x000fe20008000f00 */
[----:B-----5:R-:W-:Y:S10]  /*b840*/  ENDCOLLECTIVE ;  /* 0x000000000000791b */ /* 0x020ff40003800000 */
.L_x_320:
[----:B------:R-:W-:Y:S05]  /*b850*/  BSYNC B1 ;  /* 0x0000000000017941 */ /* 0x000fea0003800000 */
.L_x_319:
[----:B------:R-:W-:Y:S05]  /*b860*/  BRA `(.L_x_321) ;  /* 0xffffffec00cc7947 */ /* 0x000fea000383ffff */
.L_x_299:
[----:B-1----:R1:W2:Y:S02]  /*b870*/  SYNCS.PHASECHK.TRANS64.TRYWAIT P1, [R12+URZ+0x28], R5 ;  /* 0x000028050c0075a7 */ /* 0x0022a4000802017f */
[----:B--2---:R-:W-:Y:S05]  /*b880*/  @!P1 NANOSLEEP.SYNCS 0x989680 ;  /* 0x009896800000995d */ /* 0x004fea0003900000 */
[----:B------:R-:W2:Y:S02]  /*b890*/  @!P1 SYNCS.PHASECHK.TRANS64 P1, [R12+URZ+0x28], R5 ;  /* 0x000028050c0095a7 */ /* 0x000ea4000802007f */
[----:B--2---:R-:W-:Y:S05]  /*b8a0*/  @!P1 BRA `(.L_x_299) ;  /* 0xfffffffc00f09947 */ /* 0x004fea000383ffff */
[----:B------:R-:W-:Y:S05]  /*b8b0*/  BRA `(.L_x_322) ;  /* 0xfffffff000087947 */ /* 0x000fea000383ffff */
.L_x_308:
[----:B------:R-:W-:Y:S01]  /*b8c0*/  BSSY B0, `(.L_x_323) ;  /* 0x0000006000007945 */ /* 0x000fe20003800000 */
[----:B------:R-:W-:-:S07]  /*b8d0*/  IMAD.MOV.U32 R15, RZ, RZ, -0x1 ;  /* 0xffffffffff0f7424 */ /* 0x000fce00078e00ff */
[----:B-----5:R-:W-:Y:S05]  /*b8e0*/  WARPSYNC.COLLECTIVE R15, `(.L_x_324) ;  /* 0x000000000f0c7348 */ /* 0x020fea0003c00000 */
[----:B------:R-:W-:Y:S02]  /*b8f0*/  ELECT P6, UR62, PT ;  /* 0x00000000003e782f */ /* 0x000fe400038c0000 */
[----:B------:R-:W-:Y:S01]  /*b900*/  MOV R14, UR62 ;  /* 0x0000003e000e7c02 */ /* 0x000fe20008000f00 */
[----:B-----5:R-:W-:Y:S10]  /*b910*/  ENDCOLLECTIVE ;  /* 0x000000000000791b */ /* 0x020ff40003800000 */
.L_x_324:
[----:B------:R-:W-:Y:S05]  /*b920*/  BSYNC B0 ;  /* 0x0000000000007941 */ /* 0x000fea0003800000 */
.L_x_323:
[----:B------:R-:W-:Y:S05]  /*b930*/  BRA `(.L_x_325) ;  /* 0xfffffff800807947 */ /* 0x000fea000383ffff */
.L_x_312:
[----:B0-----:R0:W1:Y:S02]  /*b940*/  SYNCS.PHASECHK.TRANS64.TRYWAIT P0, [R7+URZ], R2 ;  /* 0x00000002070075a7 */ /* 0x001064000800017f */
[----:B-1----:R-:W-:Y:S05]  /*b950*/  @!P0 NANOSLEEP.SYNCS 0x989680 ;  /* 0x009896800000895d */ /* 0x002fea0003900000 */
[----:B------:R-:W1:Y:S02]  /*b960*/  @!P0 SYNCS.PHASECHK.TRANS64 P0, [R7+URZ], R2 ;  /* 0x00000002070085a7 */ /* 0x000e64000800007f */
[----:B-1----:R-:W-:Y:S05]  /*b970*/  @!P0 BRA `(.L_x_312) ;  /* 0xfffffffc00f08947 */ /* 0x002fea000383ffff */
[----:B------:R-:W-:Y:S05]  /*b980*/  BRA `(.L_x_326) ;  /* 0xfffffff800c07947 */ /* 0x000fea000383ffff */
.L_x_313:
[----:B0-----:R0:W1:Y:S02]  /*b990*/  SYNCS.PHASECHK.TRANS64.TRYWAIT P0, [R9+URZ], R4 ;  /* 0x00000004090075a7 */ /* 0x001064000800017f */
[----:B-1----:R-:W-:Y:S05]  /*b9a0*/  @!P0 NANOSLEEP.SYNCS 0x989680 ;  /* 0x009896800000895d */ /* 0x002fea0003900000 */
[----:B------:R-:W1:Y:S02]  /*b9b0*/  @!P0 SYNCS.PHASECHK.TRANS64 P0, [R9+URZ], R4 ;  /* 0x00000004090085a7 */ /* 0x000e64000800007f */
[----:B-1----:R-:W-:Y:S05]  /*b9c0*/  @!P0 BRA `(.L_x_313) ;  /* 0xfffffffc00f08947 */ /* 0x002fea000383ffff */
[----:B------:R-:W-:Y:S05]  /*b9d0*/  BRA `(.L_x_327) ;  /* 0xfffffff800d07947 */ /* 0x000fea000383ffff */
.L_x_314:
[----:B0-----:R0:W1:Y:S02]  /*b9e0*/  SYNCS.PHASECHK.TRANS64.TRYWAIT P0, [R6+URZ], R5 ;  /* 0x00000005060075a7 */ /* 0x001064000800017f */
[----:B-1----:R-:W-:Y:S05]  /*b9f0*/  @!P0 NANOSLEEP.SYNCS 0x989680 ;  /* 0x009896800000895d */ /* 0x002fea0003900000 */
[----:B------:R-:W1:Y:S02]  /*ba00*/  @!P0 SYNCS.PHASECHK.TRANS64 P0, [R6+URZ], R5 ;  /* 0x00000005060085a7 */ /* 0x000e64000800007f */
[----:B-1----:R-:W-:Y:S05]  /*ba10*/  @!P0 BRA `(.L_x_314) ;  /* 0xfffffffc00f08947 */ /* 0x002fea000383ffff */
[----:B------:R-:W-:Y:S05]  /*ba20*/  BRA `(.L_x_328) ;  /* 0xfffffff800e07947 */ /* 0x000fea000383ffff */
.L_x_315:
[----:B-1----:R1:W2:Y:S02]  /*ba30*/  SYNCS.PHASECHK.TRANS64.TRYWAIT P0, [R9+URZ], R4 ;  /* 0x00000004090075a7 */ /* 0x0022a4000800017f */
[----:B--2---:R-:W-:Y:S05]  /*ba40*/  @!P0 NANOSLEEP.SYNCS 0x989680 ;  /* 0x009896800000895d */ /* 0x004fea0003900000 */
[----:B------:R-:W2:Y:S02]  /*ba50*/  @!P0 SYNCS.PHASECHK.TRANS64 P0, [R9+URZ], R4 ;  /* 0x00000004090085a7 */ /* 0x000ea4000800007f */
[----:B--2---:R-:W-:Y:S05]  /*ba60*/  @!P0 BRA `(.L_x_315) ;  /* 0xfffffffc00f08947 */ /* 0x004fea000383ffff */
[----:B------:R-:W-:Y:S05]  /*ba70*/  BRA `(.L_x_329) ;  /* 0xfffffff800e87947 */ /* 0x000fea000383ffff */
.L_x_330:
[----:B------:R-:W-:-:S00]  /*ba80*/  BRA `(.L_x_330) ;  /* 0xfffffffc00fc7947 */ /* 0x000fc0000383ffff */
[----:B------:R-:W-:-:S00]  /*ba90*/  NOP ;  /* 0x0000000000007918 */ /* 0x000fc00000000000 */
        /* <DEDUP_REMOVED lines=14> */
.L_x_331:


//--------------------- .nv.global.init           --------------------------
	.section	.nv.global.init,"aw",@progbits
.nv.global.init:
	.type		$str$22,@object
	.size		$str$22,($str$23 - $str$22)
$str$22:
        /*0000*/ 	.byte	0x6b, 0x5f, 0x74, 0x69, 0x6c, 0x65, 0x5f, 0x63, 0x6f, 0x75, 0x6e, 0x74, 0x20, 0x3e, 0x3d, 0x20
        /*0010*/ 	.byte	0x31, 0x00
	.type		$str$23,@object
	.size		$str$23,(__unnamed_1 - $str$23)
$str$23:
        /*0012*/ 	.byte	0x2f, 0x74, 0x6d, 0x70, 0x2f, 0x63, 0x75, 0x74, 0x6c, 0x61, 0x73, 0x73, 0x5f, 0x73, 0x77, 0x65
        /*0022*/ 	.byte	0x65, 0x70, 0x5f, 0x73, 0x72, 0x63, 0x2f, 0x69, 0x6e, 0x63, 0x6c, 0x75, 0x64, 0x65, 0x2f, 0x63
        /*0032*/ 	.byte	0x75, 0x74, 0x6c, 0x61, 0x73, 0x73, 0x2f, 0x67, 0x65, 0x6d, 0x6d, 0x2f, 0x63, 0x6f, 0x6c, 0x6c
        /*0042*/ 	.byte	0x65, 0x63, 0x74, 0x69, 0x76, 0x65, 0x2f, 0x73, 0x6d, 0x39, 0x30, 0x5f, 0x6d, 0x6d, 0x61, 0x5f
        /*0052*/ 	.byte	0x74, 0x6d, 0x61, 0x5f, 0x67, 0x6d, 0x6d, 0x61, 0x5f, 0x73, 0x73, 0x5f, 0x77, 0x61, 0x72, 0x70
        /*0062*/ 	.byte	0x73, 0x70, 0x65, 0x63, 0x69, 0x61, 0x6c, 0x69, 0x7a, 0x65, 0x64, 0x2e, 0x68, 0x70, 0x70, 0x00
	.type		__unnamed_1,@object
	.size		__unnamed_1,(.L_0 - __unnamed_1)
__unnamed_1:
        /*0072*/ 	.byte	0x76, 0x6f, 0x69, 0x64, 0x20, 0x63, 0x75, 0x74, 0x6c, 0x61, 0x73, 0x73, 0x3a, 0x3a, 0x67, 0x65
        /* <DEDUP_REMOVED lines=180> */
        /*0bc2*/ 	.byte	0x5d, 0x00
.L_0:


//--------------------- .nv.shared._ZN7cutlass13device_kernelINS_4gemm6kernel13GemmUniversalIN4cute5tupleIJiiiiEEENS1_10collective13CollectiveMmaINS1_34MainloopSm90TmaGmmaWarpSpecializedILi5ENS5_IJNS4_1CILi1EEENSA_ILi2EEESB_EEENS1_32KernelTmaWarpSpecializedPingpongEEENS5_IJNSA_ILi64EEENSA_ILi256EEESG_EEENS_6half_tENS5_IJlSB_lEEESJ_SK_NS4_8TiledMMAINS4_8MMA_AtomIJNS4_4SM904GMMA26MMA_64x256x16_F32F16F16_SSILNSO_5MajorE0ELSQ_0ELNSO_7ScaleInE1ELSR_1EEEEEENS4_6LayoutINS5_IJSB_SB_SB_EEENS5_IJNSA_ILi0EEESW_SW_EEEEENS5_IJNS4_10UnderscoreESZ_SZ_EEEEENS4_23SM90_TMA_LOAD_MULTICASTENS4_14ComposedLayoutINS4_7SwizzleILi3ELi4ELi3EEENS4_18smem_ptr_flag_bitsILi16EEENSU_INS5_IJNSA_ILi8EEESG_EEENS5_IJSG_SB_EEEEEEEvNS4_8identityENS4_13SM90_TMA_LOADES1C_vS1D_EENS_8epilogue10collective6detail29Sm90TmaWarpSpecializedAdapterINS1H_15DefaultEpilogueISJ_SK_SK_NS1G_6thread17LinearCombinationISJ_Li1EffLNS1L_9ScaleType4KindE0ELNS_15FloatRoundStyleE2ESJ_EENS1_15EpilogueDefaultEEEEEvvEEEEvNT_6ParamsE --------------------------
	.section	.nv.shared._ZN7cutlass13device_kernelINS_4gemm6kernel13GemmUniversalIN4cute5tupleIJiiiiEEENS1_10collective13CollectiveMmaINS1_34MainloopSm90TmaGmmaWarpSpecializedILi5ENS5_IJNS4_1CILi1EEENSA_ILi2EEESB_EEENS1_32KernelTmaWarpSpecializedPingpongEEENS5_IJNSA_ILi64EEENSA_ILi256EEESG_EEENS_6half_tENS5_IJlSB_lEEESJ_SK_NS4_8TiledMMAINS4_8MMA_AtomIJNS4_4SM904GMMA26MMA_64x256x16_F32F16F16_SSILNSO_5MajorE0ELSQ_0ELNSO_7ScaleInE1ELSR_1EEEEEENS4_6LayoutINS5_IJSB_SB_SB_EEENS5_IJNSA_ILi0EEESW_SW_EEEEENS5_IJNS4_10UnderscoreESZ_SZ_EEEEENS4_23SM90_TMA_LOAD_MULTICASTENS4_14ComposedLayoutINS4_7SwizzleILi3ELi4ELi3EEENS4_18smem_ptr_flag_bitsILi16EEENSU_INS5_IJNSA_ILi8EEESG_EEENS5_IJSG_SB_EEEEEEEvNS4_8identityENS4_13SM90_TMA_LOADES1C_vS1D_EENS_8epilogue10collective6detail29Sm90TmaWarpSpecializedAdapterINS1H_15DefaultEpilogueISJ_SK_SK_NS1G_6thread17LinearCombinationISJ_Li1EffLNS1L_9ScaleType4KindE0ELNS_15FloatRoundStyleE2ESJ_EENS1_15EpilogueDefaultEEEEEvvEEEEvNT_6ParamsE,"aw",@nobits
	.sectionflags	@""
	.align	16
	.zero		1024


//--------------------- .nv.shared.reserved.0     --------------------------
	.section	.nv.shared.reserved.0,"aw",@nobits
	.weak		__nv_reservedSMEM_offset_0_alias
	.size		__nv_reservedSMEM_offset_0_alias, 0, 0
	.other		__nv_reservedSMEM_offset_0_alias,@"STO_CUDA_RESERVED_SHARED STV_DEFAULT"
__nv_reservedSMEM_offset_0_alias:
	.zero		0


//--------------------- .nv.global                --------------------------
	.section	.nv.global,"aw",@nobits
.nv.global:
	.type		_ZN39_INTERNAL_4eee6c88_4_k_cu_140f75ed_26984cute1_E,@object
	.size		_ZN39_INTERNAL_4eee6c88_4_k_cu_140f75ed_26984cute1_E,(_ZN39_INTERNAL_4eee6c88_4_k_cu_140f75ed_26984cuda3std3__45__cpo6cbeginE - _ZN39_INTERNAL_4eee6c88_4_k_cu_140f75ed_26984cute1_E)
_ZN39_INTERNAL_4eee6c88_4_k_cu_140f75ed_26984cute1_E:
	.zero		1
	.type		_ZN39_INTERNAL_4eee6c88_4_k_cu_140f75ed_26984cuda3std3__45__cpo6cbeginE,@object
	.size		_ZN39_INTERNAL_4eee6c88_4_k_cu_140f75ed_26984cuda3std3__45__cpo6cbeginE,(_ZN39_INTERNAL_4eee6c88_4_k_cu_140f75ed_26984cuda3std3__48in_placeE - _ZN39_INTERNAL_4eee6c88_4_k_cu_140f75ed_26984cuda3std3__45__cpo6cbeginE)
_ZN39_INTERNAL_4eee6c88_4_k_cu_140f75ed_26984cuda3std3__45__cpo6cbeginE:
	.zero		1
	.type		_ZN39_INTERNAL_4eee6c88_4_k_cu_140f75ed_26984cuda3std3__48in_placeE,@object
	.size		_ZN39_INTERNAL_4eee6c88_4_k_cu_140f75ed_26984cuda3std3__48in_placeE,(_ZN39_INTERNAL_4eee6c88_4_k_cu_140f75ed_26984cuda3std6ranges3__45__cpo9iter_moveE - _ZN39_INTERNAL_4eee6c88_4_k_cu_140f75ed_26984cuda3std3__48in_placeE)
_ZN39_INTERNAL_4eee6c88_4_k_cu_140f75ed_26984cuda3std3__48in_placeE:
	.zero		1
	.type		_ZN39_INTERNAL_4eee6c88_4_k_cu_140f75ed_26984cuda3std6ranges3__45__cpo9iter_moveE,@object
	.size		_ZN39_INTERNAL_4eee6c88_4_k_cu_140f75ed_26984cuda3std6ranges3__45__cpo9iter_moveE,(_ZN39_INTERNAL_4eee6c88_4_k_cu_140f75ed_26984cuda3std3__45__cpo5beginE - _ZN39_INTERNAL_4eee6c88_4_k_cu_140f75ed_26984cuda3std6ranges3__45__cpo9iter_moveE)
_ZN39_INTERNAL_4eee6c88_4_k_cu_140f75ed_26984cuda3std6ranges3__45__cpo9iter_moveE:
	.zero		1
	.type		_ZN39_INTERNAL_4eee6c88_4_k_cu_140f75ed_26984cuda3std3__45__cpo5beginE,@object
	.size		_ZN39_INTERNAL_4eee6c88_4_k_cu_140f75ed_26984cuda3std3__45__cpo5beginE,(_ZN39_INTERNAL_4eee6c88_4_k_cu_140f75ed_26984cuda3std3__441_GLOBAL__N__4eee6c88_4_k_cu_140f75ed_26986ignoreE - _ZN39_INTERNAL_4eee6c88_4_k_cu_140f75ed_26984cuda3std3__45__cpo5beginE)
_ZN39_INTERNAL_4eee6c88_4_k_cu_140f75ed_26984cuda3std3__45__cpo5beginE:
	.zero		1
	.type		_ZN39_INTERNAL_4eee6c88_4_k_cu_140f75ed_26984cuda3std3__441_GLOBAL__N__4eee6c88_4_k_cu_140f75ed_26986ignoreE,@object
	.size		_ZN39_INTERNAL_4eee6c88_4_k_cu_140f75ed_26984cuda3std3__441_GLOBAL__N__4eee6c88_4_k_cu_140f75ed_26986ignoreE,(_ZN39_INTERNAL_4eee6c88_4_k_cu_140f75ed_26984cute7productE - _ZN39_INTERNAL_4eee6c88_4_k_cu_140f75ed_26984cuda3std3__441_GLOBAL__N__4eee6c88_4_k_cu_140f75ed_26986ignoreE)
_ZN39_INTERNAL_4eee6c88_4_k_cu_140f75ed_26984cuda3std3__441_GLOBAL__N__4eee6c88_4_k_cu_140f75ed_26986ignoreE:
	.zero		1
	.type		_ZN39_INTERNAL_4eee6c88_4_k_cu_140f75ed_26984cute7productE,@object
	.size		_ZN39_INTERNAL_4eee6c88_4_k_cu_140f75ed_26984cute7productE,(_ZN39_INTERNAL_4eee6c88_4_k_cu_140f75ed_26984cuda3std3__45__cpo3endE - _ZN39_INTERNAL_4eee6c88_4_k_cu_140f75ed_26984cute7productE)
_ZN39_INTERNAL_4eee6c88_4_k_cu_140f75ed_26984cute7productE:
	.zero		1
	.type		_ZN39_INTERNAL_4eee6c88_4_k_cu_140f75ed_26984cuda3std3__45__cpo3endE,@object
	.size		_ZN39_INTERNAL_4eee6c88_4_k_cu_140f75ed_26984cuda3std3__45__cpo3endE,(_ZN39_INTERNAL_4eee6c88_4_k_cu_140f75ed_26984cuda3std3__419piecewise_constructE - _ZN39_INTERNAL_4eee6c88_4_k_cu_140f75ed_26984cuda3std3__45__cpo3endE)
_ZN39_INTERNAL_4eee6c88_4_k_cu_140f75ed_26984cuda3std3__45__cpo3endE:
	.zero		1
	.type		_ZN39_INTERNAL_4eee6c88_4_k_cu_140f75ed_26984cuda3std3__419piecewise_constructE,@object
	.size		_ZN39_INTERNAL_4eee6c88_4_k_cu_140f75ed_26984cuda3std3__419piecewise_constructE,(_ZN39_INTERNAL_4eee6c88_4_k_cu_140f75ed_26984cuda3std3__45__cpo4cendE - _ZN39_INTERNAL_4eee6c88_4_k_cu_140f75ed_26984cuda3std3__419piecewise_constructE)
_ZN39_INTERNAL_4eee6c88_4_k_cu_140f75ed_26984cuda3std3__419piecewise_constructE:
	.zero		1
	.type		_ZN39_INTERNAL_4eee6c88_4_k_cu_140f75ed_26984cuda3std3__45__cpo4cendE,@object
	.size		_ZN39_INTERNAL_4eee6c88_4_k_cu_140f75ed_26984cuda3std3__45__cpo4cendE,(_ZN39_INTERNAL_4eee6c88_4_k_cu_140f75ed_26984cuda3std6ranges3__45__cpo4swapE - _ZN39_INTERNAL_4eee6c88_4_k_cu_140f75ed_26984cuda3std3__45__cpo4cendE)
_ZN39_INTERNAL_4eee6c88_4_k_cu_140f75ed_26984cuda3std3__45__cpo4cendE:
	.zero		1
	.type		_ZN39_INTERNAL_4eee6c88_4_k_cu_140f75ed_26984cuda3std6ranges3__45__cpo4swapE,@object
	.size		_ZN39_INTERNAL_4eee6c88_4_k_cu_140f75ed_26984cuda3std6ranges3__45__cpo4swapE,(.L_8 - _ZN39_INTERNAL_4eee6c88_4_k_cu_140f75ed_26984cuda3std6ranges3__45__cpo4swapE)
_ZN39_INTERNAL_4eee6c88_4_k_cu_140f75ed_26984cuda3std6ranges3__45__cpo4swapE:
	.zero		1
.L_8:


//--------------------- .nv.constant0._ZN7cutlass13device_kernelINS_4gemm6kernel13GemmUniversalIN4cute5tupleIJiiiiEEENS1_10collective13CollectiveMmaINS1_34MainloopSm90TmaGmmaWarpSpecializedILi5ENS5_IJNS4_1CILi1EEENSA_ILi2EEESB_EEENS1_32KernelTmaWarpSpecializedPingpongEEENS5_IJNSA_ILi64EEENSA_ILi256EEESG_EEENS_6half_tENS5_IJlSB_lEEESJ_SK_NS4_8TiledMMAINS4_8MMA_AtomIJNS4_4SM904GMMA26MMA_64x256x16_F32F16F16_SSILNSO_5MajorE0ELSQ_0ELNSO_7ScaleInE1ELSR_1EEEEEENS4_6LayoutINS5_IJSB_SB_SB_EEENS5_IJNSA_ILi0EEESW_SW_EEEEENS5_IJNS4_10UnderscoreESZ_SZ_EEEEENS4_23SM90_TMA_LOAD_MULTICASTENS4_14ComposedLayoutINS4_7SwizzleILi3ELi4ELi3EEENS4_18smem_ptr_flag_bitsILi16EEENSU_INS5_IJNSA_ILi8EEESG_EEENS5_IJSG_SB_EEEEEEEvNS4_8identityENS4_13SM90_TMA_LOADES1C_vS1D_EENS_8epilogue10collective6detail29Sm90TmaWarpSpecializedAdapterINS1H_15DefaultEpilogueISJ_SK_SK_NS1G_6thread17LinearCombinationISJ_Li1EffLNS1L_9ScaleType4KindE0ELNS_15FloatRoundStyleE2ESJ_EENS1_15EpilogueDefaultEEEEEvvEEEEvNT_6ParamsE --------------------------
	.section	.nv.constant0._ZN7cutlass13device_kernelINS_4gemm6kernel13GemmUniversalIN4cute5tupleIJiiiiEEENS1_10collective13CollectiveMmaINS1_34MainloopSm90TmaGmmaWarpSpecializedILi5ENS5_IJNS4_1CILi1EEENSA_ILi2EEESB_EEENS1_32KernelTmaWarpSpecializedPingpongEEENS5_IJNSA_ILi64EEENSA_ILi256EEESG_EEENS_6half_tENS5_IJlSB_lEEESJ_SK_NS4_8TiledMMAINS4_8MMA_AtomIJNS4_4SM904GMMA26MMA_64x256x16_F32F16F16_SSILNSO_5MajorE0ELSQ_0ELNSO_7ScaleInE1ELSR_1EEEEEENS4_6LayoutINS5_IJSB_SB_SB_EEENS5_IJNSA_ILi0EEESW_SW_EEEEENS5_IJNS4_10UnderscoreESZ_SZ_EEEEENS4_23SM90_TMA_LOAD_MULTICASTENS4_14ComposedLayoutINS4_7SwizzleILi3ELi4ELi3EEENS4_18smem_ptr_flag_bitsILi16EEENSU_INS5_IJNSA_ILi8EEESG_EEENS5_IJSG_SB_EEEEEEEvNS4_8identityENS4_13SM90_TMA_LOADES1C_vS1D_EENS_8epilogue10collective6detail29Sm90TmaWarpSpecializedAdapterINS1H_15DefaultEpilogueISJ_SK_SK_NS1G_6thread17LinearCombinationISJ_Li1EffLNS1L_9ScaleType4KindE0ELNS_15FloatRoundStyleE2ESJ_EENS1_15EpilogueDefaultEEEEEvvEEEEvNT_6ParamsE,"a",@progbits
	.sectionflags	@""
	.align	4
.nv.constant0._ZN7cutlass13device_kernelINS_4gemm6kernel13GemmUniversalIN4cute5tupleIJiiiiEEENS1_10collective13CollectiveMmaINS1_34MainloopSm90TmaGmmaWarpSpecializedILi5ENS5_IJNS4_1CILi1EEENSA_ILi2EEESB_EEENS1_32KernelTmaWarpSpecializedPingpongEEENS5_IJNSA_ILi64EEENSA_ILi256EEESG_EEENS_6half_tENS5_IJlSB_lEEESJ_SK_NS4_8TiledMMAINS4_8MMA_AtomIJNS4_4SM904GMMA26MMA_64x256x16_F32F16F16_SSILNSO_5MajorE0ELSQ_0ELNSO_7ScaleInE1ELSR_1EEEEEENS4_6LayoutINS5_IJSB_SB_SB_EEENS5_IJNSA_ILi0EEESW_SW_EEEEENS5_IJNS4_10UnderscoreESZ_SZ_EEEEENS4_23SM90_TMA_LOAD_MULTICASTENS4_14ComposedLayoutINS4_7SwizzleILi3ELi4ELi3EEENS4_18smem_ptr_flag_bitsILi16EEENSU_INS5_IJNSA_ILi8EEESG_EEENS5_IJSG_SB_EEEEEEEvNS4_8identityENS4_13SM90_TMA_LOADES1C_vS1D_EENS_8epilogue10collective6detail29Sm90TmaWarpSpecializedAdapterINS1H_15DefaultEpilogueISJ_SK_SK_NS1G_6thread17LinearCombinationISJ_Li1EffLNS1L_9ScaleType4KindE0ELNS_15FloatRoundStyleE2ESJ_EENS1_15EpilogueDefaultEEEEEvvEEEEvNT_6ParamsE:
	.zero		1664


//--------------------- SYMBOLS --------------------------

	.type		.nv.reservedSmem.offset0,@object
	.size		.nv.reservedSmem.offset0,0x4
	.type		__assertfail,@function
